//
// Generated by NVIDIA NVVM Compiler
//
// Compiler Build ID: CL-36424714
// Cuda compilation tools, release 13.0, V13.0.88
// Based on NVVM 20.0.0
//

.version 9.0
.target sm_100
.address_size 64

	// .globl	_ZN3ch816hbm_naive_kernelEPKfPfii

.visible .entry _ZN3ch816hbm_naive_kernelEPKfPfii(
	.param .u64 .ptr .align 1 _ZN3ch816hbm_naive_kernelEPKfPfii_param_0,
	.param .u64 .ptr .align 1 _ZN3ch816hbm_naive_kernelEPKfPfii_param_1,
	.param .u32 _ZN3ch816hbm_naive_kernelEPKfPfii_param_2,
	.param .u32 _ZN3ch816hbm_naive_kernelEPKfPfii_param_3
)
{
	.local .align 4 .b8 	__local_depot0[4];
	.reg .b64 	%SP;
	.reg .b64 	%SPL;
	.reg .pred 	%p<14>;
	.reg .b32 	%r<33>;
	.reg .b32 	%f<137>;
	.reg .b64 	%rd<39>;

	mov.u64 	%SPL, __local_depot0;
	cvta.local.u64 	%SP, %SPL;
	ld.param.u64 	%rd4, [_ZN3ch816hbm_naive_kernelEPKfPfii_param_0];
	ld.param.u64 	%rd3, [_ZN3ch816hbm_naive_kernelEPKfPfii_param_1];
	ld.param.u32 	%r17, [_ZN3ch816hbm_naive_kernelEPKfPfii_param_2];
	ld.param.u32 	%r18, [_ZN3ch816hbm_naive_kernelEPKfPfii_param_3];
	cvta.to.global.u64 	%rd1, %rd4;
	mov.u32 	%r19, %ctaid.x;
	mov.u32 	%r20, %ntid.x;
	mov.u32 	%r21, %tid.x;
	mad.lo.s32 	%r1, %r19, %r20, %r21;
	setp.ge.s32 	%p1, %r1, %r17;
	@%p1 bra 	$L__BB0_19;
	setp.lt.s32 	%p2, %r18, 1;
	mov.f32 	%f136, 0f00000000;
	@%p2 bra 	$L__BB0_18;
	and.b32  	%r2, %r18, 7;
	setp.lt.u32 	%p3, %r18, 8;
	mov.f32 	%f136, 0f00000000;
	mov.b32 	%r31, 0;
	@%p3 bra 	$L__BB0_5;
	and.b32  	%r31, %r18, 2147483640;
	neg.s32 	%r29, %r31;
	shl.b32 	%r5, %r17, 3;
	mov.f32 	%f136, 0f00000000;
	add.u64 	%rd7, %SP, 0;
	mul.wide.s32 	%rd9, %r17, 4;
	mov.u32 	%r28, %r1;
$L__BB0_4:
	.pragma "nounroll";
	mul.wide.s32 	%rd5, %r28, 4;
	add.s64 	%rd6, %rd1, %rd5;
	ld.global.nc.f32 	%f21, [%rd6];
	sin.approx.f32 	%f22, %f21;
	cos.approx.f32 	%f23, %f21;
	mul.f32 	%f24, %f22, 0f3A79096C;
	fma.rn.f32 	%f25, %f21, 0f3F8001A3, %f24;
	fma.rn.f32 	%f26, %f23, 0f3A3F5D79, %f25;
	add.f32 	%f27, %f136, %f26;
	cvta.to.local.u64 	%rd8, %rd7;
	st.local.f32 	[%rd8], %f21;
	ld.local.f32 	%f28, [%rd8];
	add.s64 	%rd10, %rd6, %rd9;
	ld.global.nc.f32 	%f29, [%rd10];
	sin.approx.f32 	%f30, %f29;
	cos.approx.f32 	%f31, %f29;
	mul.f32 	%f32, %f30, 0f3A79096C;
	fma.rn.f32 	%f33, %f29, 0f3F8001A3, %f32;
	fma.rn.f32 	%f34, %f31, 0f3A3F5D79, %f33;
	add.f32 	%f35, %f27, %f34;
	add.s64 	%rd11, %rd10, %rd9;
	ld.global.nc.f32 	%f36, [%rd11];
	sin.approx.f32 	%f37, %f36;
	cos.approx.f32 	%f38, %f36;
	mul.f32 	%f39, %f37, 0f3A79096C;
	fma.rn.f32 	%f40, %f36, 0f3F8001A3, %f39;
	fma.rn.f32 	%f41, %f38, 0f3A3F5D79, %f40;
	add.f32 	%f42, %f35, %f41;
	st.local.f32 	[%rd8], %f36;
	ld.local.f32 	%f43, [%rd8];
	add.s64 	%rd12, %rd11, %rd9;
	ld.global.nc.f32 	%f44, [%rd12];
	sin.approx.f32 	%f45, %f44;
	cos.approx.f32 	%f46, %f44;
	mul.f32 	%f47, %f45, 0f3A79096C;
	fma.rn.f32 	%f48, %f44, 0f3F8001A3, %f47;
	fma.rn.f32 	%f49, %f46, 0f3A3F5D79, %f48;
	add.f32 	%f50, %f42, %f49;
	add.s64 	%rd13, %rd12, %rd9;
	ld.global.nc.f32 	%f51, [%rd13];
	sin.approx.f32 	%f52, %f51;
	cos.approx.f32 	%f53, %f51;
	mul.f32 	%f54, %f52, 0f3A79096C;
	fma.rn.f32 	%f55, %f51, 0f3F8001A3, %f54;
	fma.rn.f32 	%f56, %f53, 0f3A3F5D79, %f55;
	add.f32 	%f57, %f50, %f56;
	st.local.f32 	[%rd8], %f51;
	ld.local.f32 	%f58, [%rd8];
	add.s64 	%rd14, %rd13, %rd9;
	ld.global.nc.f32 	%f59, [%rd14];
	sin.approx.f32 	%f60, %f59;
	cos.approx.f32 	%f61, %f59;
	mul.f32 	%f62, %f60, 0f3A79096C;
	fma.rn.f32 	%f63, %f59, 0f3F8001A3, %f62;
	fma.rn.f32 	%f64, %f61, 0f3A3F5D79, %f63;
	add.f32 	%f65, %f57, %f64;
	add.s64 	%rd15, %rd14, %rd9;
	ld.global.nc.f32 	%f66, [%rd15];
	sin.approx.f32 	%f67, %f66;
	cos.approx.f32 	%f68, %f66;
	mul.f32 	%f69, %f67, 0f3A79096C;
	fma.rn.f32 	%f70, %f66, 0f3F8001A3, %f69;
	fma.rn.f32 	%f71, %f68, 0f3A3F5D79, %f70;
	add.f32 	%f72, %f65, %f71;
	st.local.f32 	[%rd8], %f66;
	ld.local.f32 	%f73, [%rd8];
	add.s64 	%rd16, %rd15, %rd9;
	ld.global.nc.f32 	%f74, [%rd16];
	sin.approx.f32 	%f75, %f74;
	cos.approx.f32 	%f76, %f74;
	mul.f32 	%f77, %f75, 0f3A79096C;
	fma.rn.f32 	%f78, %f74, 0f3F8001A3, %f77;
	fma.rn.f32 	%f79, %f76, 0f3A3F5D79, %f78;
	add.f32 	%f136, %f72, %f79;
	add.s32 	%r29, %r29, 8;
	add.s32 	%r28, %r28, %r5;
	setp.ne.s32 	%p4, %r29, 0;
	@%p4 bra 	$L__BB0_4;
$L__BB0_5:
	setp.eq.s32 	%p5, %r2, 0;
	@%p5 bra 	$L__BB0_18;
	and.b32  	%r11, %r18, 3;
	setp.lt.u32 	%p6, %r2, 4;
	@%p6 bra 	$L__BB0_8;
	mad.lo.s32 	%r23, %r31, %r17, %r1;
	mul.wide.s32 	%rd17, %r23, 4;
	add.s64 	%rd18, %rd1, %rd17;
	ld.global.nc.f32 	%f81, [%rd18];
	sin.approx.f32 	%f82, %f81;
	cos.approx.f32 	%f83, %f81;
	mul.f32 	%f84, %f82, 0f3A79096C;
	fma.rn.f32 	%f85, %f81, 0f3F8001A3, %f84;
	fma.rn.f32 	%f86, %f83, 0f3A3F5D79, %f85;
	add.f32 	%f87, %f136, %f86;
	add.u64 	%rd20, %SPL, 0;
	st.local.f32 	[%rd20], %f81;
	ld.local.f32 	%f88, [%rd20];
	mul.wide.s32 	%rd21, %r17, 4;
	add.s64 	%rd22, %rd18, %rd21;
	ld.global.nc.f32 	%f89, [%rd22];
	sin.approx.f32 	%f90, %f89;
	cos.approx.f32 	%f91, %f89;
	mul.f32 	%f92, %f90, 0f3A79096C;
	fma.rn.f32 	%f93, %f89, 0f3F8001A3, %f92;
	fma.rn.f32 	%f94, %f91, 0f3A3F5D79, %f93;
	add.f32 	%f95, %f87, %f94;
	add.s64 	%rd23, %rd22, %rd21;
	ld.global.nc.f32 	%f96, [%rd23];
	sin.approx.f32 	%f97, %f96;
	cos.approx.f32 	%f98, %f96;
	mul.f32 	%f99, %f97, 0f3A79096C;
	fma.rn.f32 	%f100, %f96, 0f3F8001A3, %f99;
	fma.rn.f32 	%f101, %f98, 0f3A3F5D79, %f100;
	add.f32 	%f102, %f95, %f101;
	st.local.f32 	[%rd20], %f96;
	ld.local.f32 	%f103, [%rd20];
	add.s64 	%rd24, %rd23, %rd21;
	ld.global.nc.f32 	%f104, [%rd24];
	sin.approx.f32 	%f105, %f104;
	cos.approx.f32 	%f106, %f104;
	mul.f32 	%f107, %f105, 0f3A79096C;
	fma.rn.f32 	%f108, %f104, 0f3F8001A3, %f107;
	fma.rn.f32 	%f109, %f106, 0f3A3F5D79, %f108;
	add.f32 	%f136, %f102, %f109;
	add.s32 	%r31, %r31, 4;
$L__BB0_8:
	setp.eq.s32 	%p7, %r11, 0;
	@%p7 bra 	$L__BB0_18;
	setp.eq.s32 	%p8, %r11, 1;
	@%p8 bra 	$L__BB0_15;
	and.b32  	%r14, %r31, 1;
	mad.lo.s32 	%r24, %r31, %r17, %r1;
	mul.wide.s32 	%rd25, %r24, 4;
	add.s64 	%rd2, %rd1, %rd25;
	ld.global.nc.f32 	%f8, [%rd2];
	sin.approx.f32 	%f111, %f8;
	cos.approx.f32 	%f112, %f8;
	mul.f32 	%f113, %f111, 0f3A79096C;
	fma.rn.f32 	%f114, %f8, 0f3F8001A3, %f113;
	fma.rn.f32 	%f115, %f112, 0f3A3F5D79, %f114;
	add.f32 	%f9, %f136, %f115;
	setp.eq.b32 	%p9, %r14, 1;
	@%p9 bra 	$L__BB0_12;
	add.u64 	%rd27, %SPL, 0;
	st.local.f32 	[%rd27], %f8;
	ld.local.f32 	%f116, [%rd27];
$L__BB0_12:
	setp.eq.s32 	%p10, %r14, 0;
	mul.wide.s32 	%rd28, %r17, 4;
	add.s64 	%rd29, %rd2, %rd28;
	ld.global.nc.f32 	%f10, [%rd29];
	sin.approx.f32 	%f117, %f10;
	cos.approx.f32 	%f118, %f10;
	mul.f32 	%f119, %f117, 0f3A79096C;
	fma.rn.f32 	%f120, %f10, 0f3F8001A3, %f119;
	fma.rn.f32 	%f121, %f118, 0f3A3F5D79, %f120;
	add.f32 	%f136, %f9, %f121;
	@%p10 bra 	$L__BB0_14;
	add.u64 	%rd31, %SPL, 0;
	st.local.f32 	[%rd31], %f10;
	ld.local.f32 	%f122, [%rd31];
$L__BB0_14:
	add.s32 	%r31, %r31, 2;
$L__BB0_15:
	and.b32  	%r25, %r18, 1;
	setp.eq.b32 	%p11, %r25, 1;
	not.pred 	%p12, %p11;
	@%p12 bra 	$L__BB0_18;
	mad.lo.s32 	%r26, %r31, %r17, %r1;
	mul.wide.s32 	%rd32, %r26, 4;
	add.s64 	%rd33, %rd1, %rd32;
	ld.global.nc.f32 	%f14, [%rd33];
	sin.approx.f32 	%f123, %f14;
	cos.approx.f32 	%f124, %f14;
	mul.f32 	%f125, %f123, 0f3A79096C;
	fma.rn.f32 	%f126, %f14, 0f3F8001A3, %f125;
	fma.rn.f32 	%f127, %f124, 0f3A3F5D79, %f126;
	add.f32 	%f136, %f136, %f127;
	and.b32  	%r27, %r31, 1;
	setp.eq.b32 	%p13, %r27, 1;
	@%p13 bra 	$L__BB0_18;
	add.u64 	%rd35, %SPL, 0;
	st.local.f32 	[%rd35], %f14;
	ld.local.f32 	%f128, [%rd35];
$L__BB0_18:
	cvta.to.global.u64 	%rd36, %rd3;
	mul.wide.s32 	%rd37, %r1, 4;
	add.s64 	%rd38, %rd36, %rd37;
	st.global.f32 	[%rd38], %f136;
$L__BB0_19:
	ret;

}
	// .globl	_ZN3ch821hbm_vectorized_kernelEPKfPfii
.visible .entry _ZN3ch821hbm_vectorized_kernelEPKfPfii(
	.param .u64 .ptr .align 1 _ZN3ch821hbm_vectorized_kernelEPKfPfii_param_0,
	.param .u64 .ptr .align 1 _ZN3ch821hbm_vectorized_kernelEPKfPfii_param_1,
	.param .u32 _ZN3ch821hbm_vectorized_kernelEPKfPfii_param_2,
	.param .u32 _ZN3ch821hbm_vectorized_kernelEPKfPfii_param_3
)
{
	.reg .pred 	%p<7>;
	.reg .b32 	%r<25>;
	.reg .b32 	%f<155>;
	.reg .b64 	%rd<22>;

	ld.param.u64 	%rd8, [_ZN3ch821hbm_vectorized_kernelEPKfPfii_param_0];
	ld.param.u64 	%rd9, [_ZN3ch821hbm_vectorized_kernelEPKfPfii_param_1];
	ld.param.u32 	%r13, [_ZN3ch821hbm_vectorized_kernelEPKfPfii_param_2];
	ld.param.u32 	%r12, [_ZN3ch821hbm_vectorized_kernelEPKfPfii_param_3];
	mov.u32 	%r14, %ctaid.x;
	mov.u32 	%r15, %ntid.x;
	mov.u32 	%r16, %tid.x;
	mad.lo.s32 	%r1, %r14, %r15, %r16;
	setp.ge.s32 	%p1, %r1, %r13;
	@%p1 bra 	$L__BB1_9;
	cvta.to.global.u64 	%rd1, %rd8;
	shr.s32 	%r17, %r12, 31;
	shr.u32 	%r18, %r17, 30;
	add.s32 	%r19, %r12, %r18;
	shr.s32 	%r2, %r19, 2;
	setp.lt.s32 	%p2, %r12, 4;
	mov.f32 	%f154, 0f00000000;
	@%p2 bra 	$L__BB1_8;
	add.s32 	%r21, %r2, -1;
	and.b32  	%r3, %r2, 3;
	setp.lt.u32 	%p3, %r21, 3;
	mov.f32 	%f154, 0f00000000;
	mov.b32 	%r23, 0;
	@%p3 bra 	$L__BB1_5;
	and.b32  	%r23, %r2, 536870908;
	neg.s32 	%r22, %r23;
	mul.wide.s32 	%rd10, %r12, %r1;
	shl.b64 	%rd11, %rd10, 2;
	add.s64 	%rd12, %rd11, %rd1;
	add.s64 	%rd20, %rd12, 32;
	mov.f32 	%f154, 0f00000000;
$L__BB1_4:
	.pragma "nounroll";
	ld.global.nc.v4.f32 	{%f12, %f13, %f14, %f15}, [%rd20+-32];
	sin.approx.f32 	%f16, %f12;
	cos.approx.f32 	%f17, %f12;
	mul.f32 	%f18, %f16, 0f3A79096C;
	fma.rn.f32 	%f19, %f12, 0f3F8001A3, %f18;
	fma.rn.f32 	%f20, %f17, 0f3A3F5D79, %f19;
	add.f32 	%f21, %f154, %f20;
	sin.approx.f32 	%f22, %f13;
	cos.approx.f32 	%f23, %f13;
	mul.f32 	%f24, %f22, 0f3A79096C;
	fma.rn.f32 	%f25, %f13, 0f3F8001A3, %f24;
	fma.rn.f32 	%f26, %f23, 0f3A3F5D79, %f25;
	add.f32 	%f27, %f21, %f26;
	sin.approx.f32 	%f28, %f14;
	cos.approx.f32 	%f29, %f14;
	mul.f32 	%f30, %f28, 0f3A79096C;
	fma.rn.f32 	%f31, %f14, 0f3F8001A3, %f30;
	fma.rn.f32 	%f32, %f29, 0f3A3F5D79, %f31;
	add.f32 	%f33, %f27, %f32;
	sin.approx.f32 	%f34, %f15;
	cos.approx.f32 	%f35, %f15;
	mul.f32 	%f36, %f34, 0f3A79096C;
	fma.rn.f32 	%f37, %f15, 0f3F8001A3, %f36;
	fma.rn.f32 	%f38, %f35, 0f3A3F5D79, %f37;
	add.f32 	%f39, %f33, %f38;
	ld.global.nc.v4.f32 	{%f40, %f41, %f42, %f43}, [%rd20+-16];
	sin.approx.f32 	%f44, %f40;
	cos.approx.f32 	%f45, %f40;
	mul.f32 	%f46, %f44, 0f3A79096C;
	fma.rn.f32 	%f47, %f40, 0f3F8001A3, %f46;
	fma.rn.f32 	%f48, %f45, 0f3A3F5D79, %f47;
	add.f32 	%f49, %f39, %f48;
	sin.approx.f32 	%f50, %f41;
	cos.approx.f32 	%f51, %f41;
	mul.f32 	%f52, %f50, 0f3A79096C;
	fma.rn.f32 	%f53, %f41, 0f3F8001A3, %f52;
	fma.rn.f32 	%f54, %f51, 0f3A3F5D79, %f53;
	add.f32 	%f55, %f49, %f54;
	sin.approx.f32 	%f56, %f42;
	cos.approx.f32 	%f57, %f42;
	mul.f32 	%f58, %f56, 0f3A79096C;
	fma.rn.f32 	%f59, %f42, 0f3F8001A3, %f58;
	fma.rn.f32 	%f60, %f57, 0f3A3F5D79, %f59;
	add.f32 	%f61, %f55, %f60;
	sin.approx.f32 	%f62, %f43;
	cos.approx.f32 	%f63, %f43;
	mul.f32 	%f64, %f62, 0f3A79096C;
	fma.rn.f32 	%f65, %f43, 0f3F8001A3, %f64;
	fma.rn.f32 	%f66, %f63, 0f3A3F5D79, %f65;
	add.f32 	%f67, %f61, %f66;
	ld.global.nc.v4.f32 	{%f68, %f69, %f70, %f71}, [%rd20];
	sin.approx.f32 	%f72, %f68;
	cos.approx.f32 	%f73, %f68;
	mul.f32 	%f74, %f72, 0f3A79096C;
	fma.rn.f32 	%f75, %f68, 0f3F8001A3, %f74;
	fma.rn.f32 	%f76, %f73, 0f3A3F5D79, %f75;
	add.f32 	%f77, %f67, %f76;
	sin.approx.f32 	%f78, %f69;
	cos.approx.f32 	%f79, %f69;
	mul.f32 	%f80, %f78, 0f3A79096C;
	fma.rn.f32 	%f81, %f69, 0f3F8001A3, %f80;
	fma.rn.f32 	%f82, %f79, 0f3A3F5D79, %f81;
	add.f32 	%f83, %f77, %f82;
	sin.approx.f32 	%f84, %f70;
	cos.approx.f32 	%f85, %f70;
	mul.f32 	%f86, %f84, 0f3A79096C;
	fma.rn.f32 	%f87, %f70, 0f3F8001A3, %f86;
	fma.rn.f32 	%f88, %f85, 0f3A3F5D79, %f87;
	add.f32 	%f89, %f83, %f88;
	sin.approx.f32 	%f90, %f71;
	cos.approx.f32 	%f91, %f71;
	mul.f32 	%f92, %f90, 0f3A79096C;
	fma.rn.f32 	%f93, %f71, 0f3F8001A3, %f92;
	fma.rn.f32 	%f94, %f91, 0f3A3F5D79, %f93;
	add.f32 	%f95, %f89, %f94;
	ld.global.nc.v4.f32 	{%f96, %f97, %f98, %f99}, [%rd20+16];
	sin.approx.f32 	%f100, %f96;
	cos.approx.f32 	%f101, %f96;
	mul.f32 	%f102, %f100, 0f3A79096C;
	fma.rn.f32 	%f103, %f96, 0f3F8001A3, %f102;
	fma.rn.f32 	%f104, %f101, 0f3A3F5D79, %f103;
	add.f32 	%f105, %f95, %f104;
	sin.approx.f32 	%f106, %f97;
	cos.approx.f32 	%f107, %f97;
	mul.f32 	%f108, %f106, 0f3A79096C;
	fma.rn.f32 	%f109, %f97, 0f3F8001A3, %f108;
	fma.rn.f32 	%f110, %f107, 0f3A3F5D79, %f109;
	add.f32 	%f111, %f105, %f110;
	sin.approx.f32 	%f112, %f98;
	cos.approx.f32 	%f113, %f98;
	mul.f32 	%f114, %f112, 0f3A79096C;
	fma.rn.f32 	%f115, %f98, 0f3F8001A3, %f114;
	fma.rn.f32 	%f116, %f113, 0f3A3F5D79, %f115;
	add.f32 	%f117, %f111, %f116;
	sin.approx.f32 	%f118, %f99;
	cos.approx.f32 	%f119, %f99;
	mul.f32 	%f120, %f118, 0f3A79096C;
	fma.rn.f32 	%f121, %f99, 0f3F8001A3, %f120;
	fma.rn.f32 	%f122, %f119, 0f3A3F5D79, %f121;
	add.f32 	%f154, %f117, %f122;
	add.s32 	%r22, %r22, 4;
	add.s64 	%rd20, %rd20, 64;
	setp.ne.s32 	%p4, %r22, 0;
	@%p4 bra 	$L__BB1_4;
$L__BB1_5:
	setp.eq.s32 	%p5, %r3, 0;
	@%p5 bra 	$L__BB1_8;
	mul.wide.s32 	%rd13, %r12, %r1;
	shl.b64 	%rd14, %rd13, 2;
	mul.wide.u32 	%rd15, %r23, 16;
	add.s64 	%rd16, %rd14, %rd15;
	add.s64 	%rd21, %rd1, %rd16;
	neg.s32 	%r24, %r3;
$L__BB1_7:
	.pragma "nounroll";
	ld.global.nc.v4.f32 	{%f123, %f124, %f125, %f126}, [%rd21];
	sin.approx.f32 	%f127, %f123;
	cos.approx.f32 	%f128, %f123;
	mul.f32 	%f129, %f127, 0f3A79096C;
	fma.rn.f32 	%f130, %f123, 0f3F8001A3, %f129;
	fma.rn.f32 	%f131, %f128, 0f3A3F5D79, %f130;
	add.f32 	%f132, %f154, %f131;
	sin.approx.f32 	%f133, %f124;
	cos.approx.f32 	%f134, %f124;
	mul.f32 	%f135, %f133, 0f3A79096C;
	fma.rn.f32 	%f136, %f124, 0f3F8001A3, %f135;
	fma.rn.f32 	%f137, %f134, 0f3A3F5D79, %f136;
	add.f32 	%f138, %f132, %f137;
	sin.approx.f32 	%f139, %f125;
	cos.approx.f32 	%f140, %f125;
	mul.f32 	%f141, %f139, 0f3A79096C;
	fma.rn.f32 	%f142, %f125, 0f3F8001A3, %f141;
	fma.rn.f32 	%f143, %f140, 0f3A3F5D79, %f142;
	add.f32 	%f144, %f138, %f143;
	sin.approx.f32 	%f145, %f126;
	cos.approx.f32 	%f146, %f126;
	mul.f32 	%f147, %f145, 0f3A79096C;
	fma.rn.f32 	%f148, %f126, 0f3F8001A3, %f147;
	fma.rn.f32 	%f149, %f146, 0f3A3F5D79, %f148;
	add.f32 	%f154, %f144, %f149;
	add.s64 	%rd21, %rd21, 16;
	add.s32 	%r24, %r24, 1;
	setp.ne.s32 	%p6, %r24, 0;
	@%p6 bra 	$L__BB1_7;
$L__BB1_8:
	cvta.to.global.u64 	%rd17, %rd9;
	mul.wide.s32 	%rd18, %r1, 4;
	add.s64 	%rd19, %rd17, %rd18;
	st.global.f32 	[%rd19], %f154;
$L__BB1_9:
	ret;

}


// ===== COMPILED SASS (sm_100) =====

	.target	sm_100

	.elftype	@"ET_EXEC"


//--------------------- .note.nv.tkinfo           --------------------------
	.section	.note.nv.tkinfo,"",@"SHT_NOTE"
	.sectionflags	@"SHF_NOTE_NV_TKINFO"
	.tkinfo
        /*0018*/ 	.word	0x00000002
        /*0030*/ 	.string	""
        /*0030*/ 	.string	"ptxas"
        /*0030*/ 	.string	"Cuda compilation tools, release 13.0, V13.0.88"
        /*0030*/ 	.string	"Build cuda_13.0.r13.0/compiler.36424714_0"
        /*0030*/ 	.string	"-arch sm_100 -m 64 "



//--------------------- .note.nv.cuinfo           --------------------------
	.section	.note.nv.cuinfo,"",@"SHT_NOTE"
	.sectionflags	@"SHF_NOTE_NV_CUINFO"
        /*0018*/ 	.short	0x0002
        /*001a*/ 	.short	0x0064
        /*001c*/ 	.short	0x0082
	.zero		2


//--------------------- .nv.info                  --------------------------
	.section	.nv.info,"",@"SHT_CUDA_INFO"
	.align	4


	//----- nvinfo : EIATTR_REGCOUNT
	.align		4
        /*0000*/ 	.byte	0x04, 0x2f
        /*0002*/ 	.short	(.L_1 - .L_0)
	.align		4
.L_0:
        /*0004*/ 	.word	index@(_ZN3ch816hbm_naive_kernelEPKfPfii)
        /*0008*/ 	.word	0x00000020


	//----- nvinfo : EIATTR_FRAME_SIZE
	.align		4
.L_1:
        /*000c*/ 	.byte	0x04, 0x11
        /*000e*/ 	.short	(.L_3 - .L_2)
	.align		4
.L_2:
        /*0010*/ 	.word	index@(_ZN3ch816hbm_naive_kernelEPKfPfii)
        /*0014*/ 	.word	0x00000000


	//----- nvinfo : EIATTR_REGCOUNT
	.align		4
.L_3:
        /*0018*/ 	.byte	0x04, 0x2f
        /*001a*/ 	.short	(.L_5 - .L_4)
	.align		4
.L_4:
        /*001c*/ 	.word	index@(_ZN3ch821hbm_vectorized_kernelEPKfPfii)
        /*0020*/ 	.word	0x00000020


	//----- nvinfo : EIATTR_FRAME_SIZE
	.align		4
.L_5:
        /*0024*/ 	.byte	0x04, 0x11
        /*0026*/ 	.short	(.L_7 - .L_6)
	.align		4
.L_6:
        /*0028*/ 	.word	index@(_ZN3ch821hbm_vectorized_kernelEPKfPfii)
        /*002c*/ 	.word	0x00000000


	//----- nvinfo : EIATTR_MIN_STACK_SIZE
	.align		4
.L_7:
        /*0030*/ 	.byte	0x04, 0x12
        /*0032*/ 	.short	(.L_9 - .L_8)
	.align		4
.L_8:
        /*0034*/ 	.word	index@(_ZN3ch821hbm_vectorized_kernelEPKfPfii)
        /*0038*/ 	.word	0x00000000


	//----- nvinfo : EIATTR_MIN_STACK_SIZE
	.align		4
.L_9:
        /*003c*/ 	.byte	0x04, 0x12
        /*003e*/ 	.short	(.L_11 - .L_10)
	.align		4
.L_10:
        /*0040*/ 	.word	index@(_ZN3ch816hbm_naive_kernelEPKfPfii)
        /*0044*/ 	.word	0x00000000
.L_11:


//--------------------- .nv.compat                --------------------------
	.section	.nv.compat,"",@"SHT_CUDA_COMPAT_INFO"
	.align	4
        /*0000*/ 	.byte	0x02, 0x09, 0x00, 0x00, 0x02, 0x02, 0x01, 0x00, 0x02, 0x05, 0x05, 0x00, 0x03, 0x07, 0x01, 0x01
        /*0010*/ 	.byte	0x02, 0x03, 0x00, 0x00, 0x02, 0x06, 0x01, 0x00, 0x04, 0x0b, 0x08, 0x00, 0x09, 0x00, 0x00, 0x00
        /*0020*/ 	.byte	0x00, 0x00, 0x00, 0x00


//--------------------- .nv.info._ZN3ch821hbm_vectorized_kernelEPKfPfii --------------------------
	.section	.nv.info._ZN3ch821hbm_vectorized_kernelEPKfPfii,"",@"SHT_CUDA_INFO"
	.sectionflags	@""
	.align	4


	//----- nvinfo : EIATTR_CUDA_API_VERSION
	.align		4
        /*0000*/ 	.byte	0x04, 0x37
        /*0002*/ 	.short	(.L_13 - .L_12)
.L_12:
        /*0004*/ 	.word	0x00000082


	//----- nvinfo : EIATTR_KPARAM_INFO
	.align		4
.L_13:
        /*0008*/ 	.byte	0x04, 0x17
        /*000a*/ 	.short	(.L_15 - .L_14)
.L_14:
        /*000c*/ 	.word	0x00000000
        /*0010*/ 	.short	0x0003
        /*0012*/ 	.short	0x0014
        /*0014*/ 	.byte	0x00, 0xf0, 0x11, 0x00


	//----- nvinfo : EIATTR_KPARAM_INFO
	.align		4
.L_15:
        /*0018*/ 	.byte	0x04, 0x17
        /*001a*/ 	.short	(.L_17 - .L_16)
.L_16:
        /*001c*/ 	.word	0x00000000
        /*0020*/ 	.short	0x0002
        /*0022*/ 	.short	0x0010
        /*0024*/ 	.byte	0x00, 0xf0, 0x11, 0x00


	//----- nvinfo : EIATTR_KPARAM_INFO
	.align		4
.L_17:
        /*0028*/ 	.byte	0x04, 0x17
        /*002a*/ 	.short	(.L_19 - .L_18)
.L_18:
        /*002c*/ 	.word	0x00000000
        /*0030*/ 	.short	0x0001
        /*0032*/ 	.short	0x0008
        /*0034*/ 	.byte	0x00, 0xf5, 0x21, 0x00


	//----- nvinfo : EIATTR_KPARAM_INFO
	.align		4
.L_19:
        /*0038*/ 	.byte	0x04, 0x17
        /*003a*/ 	.short	(.L_21 - .L_20)
.L_20:
        /*003c*/ 	.word	0x00000000
        /*0040*/ 	.short	0x0000
        /*0042*/ 	.short	0x0000
        /*0044*/ 	.byte	0x00, 0xf5, 0x21, 0x00


	//----- nvinfo : EIATTR_SPARSE_MMA_MASK
	.align		4
.L_21:
        /*0048*/ 	.byte	0x03, 0x50
        /*004a*/ 	.short	0x0000


	//----- nvinfo : EIATTR_MAXREG_COUNT
	.align		4
        /*004c*/ 	.byte	0x03, 0x1b
        /*004e*/ 	.short	0x00ff


	//----- nvinfo : EIATTR_MERCURY_ISA_VERSION
	.align		4
        /*0050*/ 	.byte	0x03, 0x5f
        /*0052*/ 	.short	0x0101


	//----- nvinfo : EIATTR_VRC_CTA_INIT_COUNT
	.align		4
        /*0054*/ 	.byte	0x02, 0x4a
	.zero		1
	.zero		1


	//----- nvinfo : EIATTR_EXIT_INSTR_OFFSETS
	.align		4
        /*0058*/ 	.byte	0x04, 0x1c
        /*005a*/ 	.short	(.L_23 - .L_22)


	//   ....[0]....
.L_22:
        /*005c*/ 	.word	0x00000070


	//   ....[1]....
        /*0060*/ 	.word	0x00000c80


	//----- nvinfo : EIATTR_CBANK_PARAM_SIZE
	.align		4
.L_23:
        /*0064*/ 	.byte	0x03, 0x19
        /*0066*/ 	.short	0x0018


	//----- nvinfo : EIATTR_PARAM_CBANK
	.align		4
        /*0068*/ 	.byte	0x04, 0x0a
        /*006a*/ 	.short	(.L_25 - .L_24)
	.align		4
.L_24:
        /*006c*/ 	.word	index@(.nv.constant0._ZN3ch821hbm_vectorized_kernelEPKfPfii)
        /*0070*/ 	.short	0x0380
        /*0072*/ 	.short	0x0018


	//----- nvinfo : EIATTR_SW_WAR
	.align		4
.L_25:
        /*0074*/ 	.byte	0x04, 0x36
        /*0076*/ 	.short	(.L_27 - .L_26)
.L_26:
        /*0078*/ 	.word	0x00000008
.L_27:


//--------------------- .nv.info._ZN3ch816hbm_naive_kernelEPKfPfii --------------------------
	.section	.nv.info._ZN3ch816hbm_naive_kernelEPKfPfii,"",@"SHT_CUDA_INFO"
	.sectionflags	@""
	.align	4


	//----- nvinfo : EIATTR_CUDA_API_VERSION
	.align		4
        /*0000*/ 	.byte	0x04, 0x37
        /*0002*/ 	.short	(.L_29 - .L_28)
.L_28:
        /*0004*/ 	.word	0x00000082


	//----- nvinfo : EIATTR_KPARAM_INFO
	.align		4
.L_29:
        /*0008*/ 	.byte	0x04, 0x17
        /*000a*/ 	.short	(.L_31 - .L_30)
.L_30:
        /*000c*/ 	.word	0x00000000
        /*0010*/ 	.short	0x0003
        /*0012*/ 	.short	0x0014
        /*0014*/ 	.byte	0x00, 0xf0, 0x11, 0x00


	//----- nvinfo : EIATTR_KPARAM_INFO
	.align		4
.L_31:
        /*0018*/ 	.byte	0x04, 0x17
        /*001a*/ 	.short	(.L_33 - .L_32)
.L_32:
        /*001c*/ 	.word	0x00000000
        /*0020*/ 	.short	0x0002
        /*0022*/ 	.short	0x0010
        /*0024*/ 	.byte	0x00, 0xf0, 0x11, 0x00


	//----- nvinfo : EIATTR_KPARAM_INFO
	.align		4
.L_33:
        /*0028*/ 	.byte	0x04, 0x17
        /*002a*/ 	.short	(.L_35 - .L_34)
.L_34:
        /*002c*/ 	.word	0x00000000
        /*0030*/ 	.short	0x0001
        /*0032*/ 	.short	0x0008
        /*0034*/ 	.byte	0x00, 0xf5, 0x21, 0x00


	//----- nvinfo : EIATTR_KPARAM_INFO
	.align		4
.L_35:
        /*0038*/ 	.byte	0x04, 0x17
        /*003a*/ 	.short	(.L_37 - .L_36)
.L_36:
        /*003c*/ 	.word	0x00000000
        /*0040*/ 	.short	0x0000
        /*0042*/ 	.short	0x0000
        /*0044*/ 	.byte	0x00, 0xf5, 0x21, 0x00


	//----- nvinfo : EIATTR_SPARSE_MMA_MASK
	.align		4
.L_37:
        /*0048*/ 	.byte	0x03, 0x50
        /*004a*/ 	.short	0x0000


	//----- nvinfo : EIATTR_MAXREG_COUNT
	.align		4
        /*004c*/ 	.byte	0x03, 0x1b
        /*004e*/ 	.short	0x00ff


	//----- nvinfo : EIATTR_MERCURY_ISA_VERSION
	.align		4
        /*0050*/ 	.byte	0x03, 0x5f
        /*0052*/ 	.short	0x0101


	//----- nvinfo : EIATTR_VRC_CTA_INIT_COUNT
	.align		4
        /*0054*/ 	.byte	0x02, 0x4a
	.zero		1
	.zero		1


	//----- nvinfo : EIATTR_EXIT_INSTR_OFFSETS
	.align		4
        /*0058*/ 	.byte	0x04, 0x1c
        /*005a*/ 	.short	(.L_39 - .L_38)


	//   ....[0]....
.L_38:
        /*005c*/ 	.word	0x00000070


	//   ....[1]....
        /*0060*/ 	.word	0x00000b90


	//----- nvinfo : EIATTR_CBANK_PARAM_SIZE
	.align		4
.L_39:
        /*0064*/ 	.byte	0x03, 0x19
        /*0066*/ 	.short	0x0018


	//----- nvinfo : EIATTR_PARAM_CBANK
	.align		4
        /*0068*/ 	.byte	0x04, 0x0a
        /*006a*/ 	.short	(.L_41 - .L_40)
	.align		4
.L_40:
        /*006c*/ 	.word	index@(.nv.constant0._ZN3ch816hbm_naive_kernelEPKfPfii)
        /*0070*/ 	.short	0x0380
        /*0072*/ 	.short	0x0018


	//----- nvinfo : EIATTR_SW_WAR
	.align		4
.L_41:
        /*0074*/ 	.byte	0x04, 0x36
        /*0076*/ 	.short	(.L_43 - .L_42)
.L_42:
        /*0078*/ 	.word	0x00000008
.L_43:


//--------------------- .nv.callgraph             --------------------------
	.section	.nv.callgraph,"",@"SHT_CUDA_CALLGRAPH"
	.align	4
	.sectionentsize	8
	.align		4
        /*0000*/ 	.word	0x00000000
	.align		4
        /*0004*/ 	.word	0xffffffff
	.align		4
        /*0008*/ 	.word	0x00000000
	.align		4
        /*000c*/ 	.word	0xfffffffe
	.align		4
        /*0010*/ 	.word	0x00000000
	.align		4
        /*0014*/ 	.word	0xfffffffd
	.align		4
        /*0018*/ 	.word	0x00000000
	.align		4
        /*001c*/ 	.word	0xfffffffc


//--------------------- .text._ZN3ch821hbm_vectorized_kernelEPKfPfii --------------------------
	.section	.text._ZN3ch821hbm_vectorized_kernelEPKfPfii,"ax",@progbits
	.align	128
        .global         _ZN3ch821hbm_vectorized_kernelEPKfPfii
        .type           _ZN3ch821hbm_vectorized_kernelEPKfPfii,@function
        .size           _ZN3ch821hbm_vectorized_kernelEPKfPfii,(.L_x_11 - _ZN3ch821hbm_vectorized_kernelEPKfPfii)
        .other          _ZN3ch821hbm_vectorized_kernelEPKfPfii,@"STO_CUDA_ENTRY STV_DEFAULT"
_ZN3ch821hbm_vectorized_kernelEPKfPfii:
.text._ZN3ch821hbm_vectorized_kernelEPKfPfii:
[----:B------:R-:W-:Y:S01]  /*0000*/  LDC R1, c[0x0][0x37c] ;  /* 0x0000df00ff017b82 */ /* 0x000fe20000000800 */
[----:B------:R-:W0:Y:S07]  /*0010*/  S2R R3, SR_TID.X ;  /* 0x0000000000037919 */ /* 0x000e2e0000002100 */
[----:B------:R-:W0:Y:S01]  /*0020*/  S2UR UR4, SR_CTAID.X ;  /* 0x00000000000479c3 */ /* 0x000e220000002500 */
[----:B------:R-:W1:Y:S07]  /*0030*/  LDCU UR5, c[0x0][0x390] ;  /* 0x00007200ff0577ac */ /* 0x000e6e0008000800 */
[----:B------:R-:W0:Y:S02]  /*0040*/  LDC R0, c[0x0][0x360] ;  /* 0x0000d800ff007b82 */ /* 0x000e240000000800 */
[----:B0-----:R-:W-:-:S05]  /*0050*/  IMAD R0, R0, UR4, R3 ;  /* 0x0000000400007c24 */ /* 0x001fca000f8e0203 */
[----:B-1----:R-:W-:-:S13]  /*0060*/  ISETP.GE.AND P0, PT, R0, UR5, PT ;  /* 0x0000000500007c0c */ /* 0x002fda000bf06270 */
[----:B------:R-:W-:Y:S05]  /*0070*/  @P0 EXIT ;  /* 0x000000000000094d */ /* 0x000fea0003800000 */
[----:B------:R-:W0:Y:S01]  /*0080*/  LDCU UR7, c[0x0][0x394] ;  /* 0x00007280ff0777ac */ /* 0x000e220008000800 */
[----:B------:R-:W-:Y:S01]  /*0090*/  HFMA2 R21, -RZ, RZ, 0, 0 ;  /* 0x00000000ff157431 */ /* 0x000fe200000001ff */
[----:B------:R-:W1:Y:S01]  /*00a0*/  LDCU.64 UR8, c[0x0][0x358] ;  /* 0x00006b00ff0877ac */ /* 0x000e620008000a00 */
[----:B0-----:R-:W-:Y:S02]  /*00b0*/  UISETP.GE.AND UP0, UPT, UR7, 0x4, UPT ;  /* 0x000000040700788c */ /* 0x001fe4000bf06270 */
[----:B------:R-:W-:-:S04]  /*00c0*/  USHF.R.S32.HI UR4, URZ, 0x1f, UR7 ;  /* 0x0000001fff047899 */ /* 0x000fc80008011407 */
[----:B------:R-:W-:-:S03]  /*00d0*/  ULEA.HI UR4, UR4, UR7, URZ, 0x2 ;  /* 0x0000000704047291 */ /* 0x000fc6000f8f10ff */
[----:B-1----:R-:W-:Y:S09]  /*00e0*/  BRA.U !UP0, `(.L_x_0) ;  /* 0x0000000908d87547 */ /* 0x002ff2000b800000 */
[----:B------:R-:W-:Y:S01]  /*00f0*/  USHF.R.S32.HI UR4, URZ, 0x2, UR4 ;  /* 0x00000002ff047899 */ /* 0x000fe20008011404 */
[----:B------:R-:W-:-:S03]  /*0100*/  CS2R R20, SRZ ;  /* 0x0000000000147805 */ /* 0x000fc6000001ff00 */
[----:B------:R-:W-:Y:S02]  /*0110*/  UIADD3 UR6, UPT, UPT, UR4, -0x1, URZ ;  /* 0xffffffff04067890 */ /* 0x000fe4000fffe0ff */
[----:B------:R-:W-:Y:S02]  /*0120*/  ULOP3.LUT UR5, UR4, 0x3, URZ, 0xc0, !UPT ;  /* 0x0000000304057892 */ /* 0x000fe4000f8ec0ff */
[----:B------:R-:W-:Y:S02]  /*0130*/  UISETP.GE.U32.AND UP1, UPT, UR6, 0x3, UPT ;  /* 0x000000030600788c */ /* 0x000fe4000bf26070 */
[----:B------:R-:W-:-:S07]  /*0140*/  UISETP.NE.AND UP0, UPT, UR5, URZ, UPT ;  /* 0x000000ff0500728c */ /* 0x000fce000bf05270 */
[----:B------:R-:W-:Y:S05]  /*0150*/  BRA.U !UP1, `(.L_x_1) ;  /* 0x0000000909107547 */ /* 0x000fea000b800000 */
[----:B------:R-:W0:Y:S01]  /*0160*/  LDCU.64 UR10, c[0x0][0x380] ;  /* 0x00007000ff0a77ac */ /* 0x000e220008000a00 */
[----:B------:R-:W-:Y:S01]  /*0170*/  IMAD.WIDE R2, R0, UR7, RZ ;  /* 0x0000000700027c25 */ /* 0x000fe2000f8e02ff */
[----:B------:R-:W-:Y:S01]  /*0180*/  MOV R21, RZ ;  /* 0x000000ff00157202 */ /* 0x000fe20000000f00 */
[----:B------:R-:W-:-:S04]  /*0190*/  ULOP3.LUT UR4, UR4, 0x1ffffffc, URZ, 0xc0, !UPT ;  /* 0x1ffffffc04047892 */ /* 0x000fc8000f8ec0ff */
[----:B------:R-:W-:Y:S02]  /*01a0*/  UIADD3 UR6, UPT, UPT, -UR4, URZ, URZ ;  /* 0x000000ff04067290 */ /* 0x000fe4000fffe1ff */
[----:B------:R-:W-:Y:S02]  /*01b0*/  MOV R20, UR4 ;  /* 0x0000000400147c02 */ /* 0x000fe40008000f00 */
[----:B0-----:R-:W-:-:S04]  /*01c0*/  LEA R4, P0, R2, UR10, 0x2 ;  /* 0x0000000a02047c11 */ /* 0x001fc8000f8010ff */
[----:B------:R-:W-:Y:S02]  /*01d0*/  IADD3 R4, P1, PT, R4, 0x20, RZ ;  /* 0x0000002004047810 */ /* 0x000fe40007f3e0ff */
[----:B------:R-:W-:-:S04]  /*01e0*/  LEA.HI.X R3, R2, UR11, R3, 0x2, P0 ;  /* 0x0000000b02037c11 */ /* 0x000fc800080f1403 */
[----:B------:R-:W-:-:S07]  /*01f0*/  IADD3.X R3, PT, PT, RZ, R3, RZ, P1, !PT ;  /* 0x00000003ff037210 */ /* 0x000fce0000ffe4ff */
.L_x_2:
[----:B------:R-:W-:-:S05]  /*0200*/  MOV R2, R4 ;  /* 0x0000000400027202 */ /* 0x000fca0000000f00 */
[----:B------:R-:W2:Y:S04]  /*0210*/  LDG.E.128.CONSTANT R4, desc[UR8][R2.64+-0x20] ;  /* 0xffffe00802047981 */ /* 0x000ea8000c1e9d00 */
[----:B------:R-:W3:Y:S04]  /*0220*/  LDG.E.128.CONSTANT R8, desc[UR8][R2.64+-0x10] ;  /* 0xfffff00802087981 */ /* 0x000ee8000c1e9d00 */
[----:B------:R-:W4:Y:S04]  /*0230*/  LDG.E.128.CONSTANT R12, desc[UR8][R2.64] ;  /* 0x00000008020c7981 */ /* 0x000f28000c1e9d00 */
[----:B------:R-:W5:Y:S01]  /*0240*/  LDG.E.128.CONSTANT R16, desc[UR8][R2.64+0x10] ;  /* 0x0000100802107981 */ /* 0x000f62000c1e9d00 */
[----:B------:R-:W-:-:S04]  /*0250*/  UIADD3 UR6, UPT, UPT, UR6, 0x4, URZ ;  /* 0x0000000406067890 */ /* 0x000fc8000fffe0ff */
[----:B------:R-:W-:Y:S01]  /*0260*/  UISETP.NE.AND UP1, UPT, UR6, URZ, UPT ;  /* 0x000000ff0600728c */ /* 0x000fe2000bf25270 */
[----:B--2---:R-:W-:Y:S01]  /*0270*/  FMUL.RZ R25, R4, 0.15915493667125701904 ;  /* 0x3e22f98304197820 */ /* 0x004fe2000040c000 */
[----:B------:R-:W-:Y:S01]  /*0280*/  FMUL.RZ R24, R5, 0.15915493667125701904 ;  /* 0x3e22f98305187820 */ /* 0x000fe2000040c000 */
[----:B------:R-:W-:Y:S01]  /*0290*/  FMUL.RZ R27, R6, 0.15915493667125701904 ;  /* 0x3e22f983061b7820 */ /* 0x000fe2000040c000 */
[----:B------:R-:W-:Y:S01]  /*02a0*/  FMUL.RZ R28, R7, 0.15915493667125701904 ;  /* 0x3e22f983071c7820 */ /* 0x000fe2000040c000 */
[----:B------:R-:W0:Y:S08]  /*02b0*/  MUFU.SIN R22, R25 ;  /* 0x0000001900167308 */ /* 0x000e300000000400 */
[----:B------:R-:W1:Y:S08]  /*02c0*/  MUFU.COS R25, R25 ;  /* 0x0000001900197308 */ /* 0x000e700000000000 */
[----:B------:R-:W-:Y:S01]  /*02d0*/  MUFU.COS R26, R28 ;  /* 0x0000001c001a7308 */ /* 0x000fe20000000000 */
[----:B0-----:R-:W-:-:S04]  /*02e0*/  FMUL R23, R22, 0.00095000001601874828339 ;  /* 0x3a79096c16177820 */ /* 0x001fc80000400000 */
[----:B------:R-:W-:-:S03]  /*02f0*/  FFMA R4, R4, 1.0000499486923217773, R23 ;  /* 0x3f8001a304047823 */ /* 0x000fc60000000017 */
[----:B------:R-:W0:Y:S01]  /*0300*/  MUFU.SIN R22, R24 ;  /* 0x0000001800167308 */ /* 0x000e220000000400 */
[----:B-1----:R-:W-:Y:S01]  /*0310*/  FFMA R25, R25, 0.00073000002885237336159, R4 ;  /* 0x3a3f5d7919197823 */ /* 0x002fe20000000004 */
[----:B---3--:R-:W-:-:S03]  /*0320*/  FMUL.RZ R4, R8, 0.15915493667125701904 ;  /* 0x3e22f98308047820 */ /* 0x008fc6000040c000 */
[----:B------:R-:W-:-:S03]  /*0330*/  FADD R25, R25, R21 ;  /* 0x0000001519197221 */ /* 0x000fc60000000000 */
[----:B------:R-:W1:Y:S08]  /*0340*/  MUFU.SIN R23, R27 ;  /* 0x0000001b00177308 */ /* 0x000e700000000400 */
[----:B------:R-:W2:Y:S01]  /*0350*/  MUFU.COS R24, R24 ;  /* 0x0000001800187308 */ /* 0x000ea20000000000 */
[----:B0-----:R-:W-:-:S04]  /*0360*/  FMUL R22, R22, 0.00095000001601874828339 ;  /* 0x3a79096c16167820 */ /* 0x001fc80000400000 */
[----:B------:R-:W-:-:S03]  /*0370*/  FFMA R5, R5, 1.0000499486923217773, R22 ;  /* 0x3f8001a305057823 */ /* 0x000fc60000000016 */
[----:B------:R0:W3:Y:S01]  /*0380*/  MUFU.SIN R22, R28 ;  /* 0x0000001c00167308 */ /* 0x0000e20000000400 */
[----:B-1----:R-:W-:-:S04]  /*0390*/  FMUL R23, R23, 0.00095000001601874828339 ;  /* 0x3a79096c17177820 */ /* 0x002fc80000400000 */
[----:B------:R-:W-:-:S03]  /*03a0*/  FFMA R6, R6, 1.0000499486923217773, R23 ;  /* 0x3f8001a306067823 */ /* 0x000fc60000000017 */
[----:B------:R1:W5:Y:S01]  /*03b0*/  MUFU.COS R23, R27 ;  /* 0x0000001b00177308 */ /* 0x0003620000000000 */
[----:B--2---:R-:W-:Y:S01]  /*03c0*/  FFMA R29, R24, 0.00073000002885237336159, R5 ;  /* 0x3a3f5d79181d7823 */ /* 0x004fe20000000005 */
[----:B------:R-:W-:-:S03]  /*03d0*/  FMUL.RZ R5, R9, 0.15915493667125701904 ;  /* 0x3e22f98309057820 */ /* 0x000fc6000040c000 */
[----:B0-----:R-:W-:Y:S01]  /*03e0*/  FADD R28, R25, R29 ;  /* 0x0000001d191c7221 */ /* 0x001fe20000000000 */
[----:B----4-:R-:W-:Y:S02]  /*03f0*/  FMUL.RZ R29, R12, 0.15915493667125701904 ;  /* 0x3e22f9830c1d7820 */ /* 0x010fe4000040c000 */
[----:B------:R-:W0:Y:S01]  /*0400*/  MUFU.SIN R24, R5 ;  /* 0x0000000500187308 */ /* 0x000e220000000400 */
[----:B---3--:R-:W-:Y:S01]  /*0410*/  FMUL R22, R22, 0.00095000001601874828339 ;  /* 0x3a79096c16167820 */ /* 0x008fe20000400000 */
[----:B-1----:R-:W-:-:S03]  /*0420*/  FMUL.RZ R27, R10, 0.15915493667125701904 ;  /* 0x3e22f9830a1b7820 */ /* 0x002fc6000040c000 */
[----:B------:R-:W-:-:S03]  /*0430*/  FFMA R7, R7, 1.0000499486923217773, R22 ;  /* 0x3f8001a307077823 */ /* 0x000fc60000000016 */
[----:B------:R-:W1:Y:S01]  /*0440*/  MUFU.SIN R22, R4 ;  /* 0x0000000400167308 */ /* 0x000e620000000400 */
[----:B-----5:R-:W-:Y:S01]  /*0450*/  FFMA R23, R23, 0.00073000002885237336159, R6 ;  /* 0x3a3f5d7917177823 */ /* 0x020fe20000000006 */
[----:B------:R-:W-:-:S03]  /*0460*/  FFMA R26, R26, 0.00073000002885237336159, R7 ;  /* 0x3a3f5d791a1a7823 */ /* 0x000fc60000000007 */
[----:B------:R-:W-:Y:S01]  /*0470*/  FADD R21, R28, R23 ;  /* 0x000000171c157221 */ /* 0x000fe20000000000 */
[----:B------:R-:W-:Y:S02]  /*0480*/  FMUL.RZ R28, R11, 0.15915493667125701904 ;  /* 0x3e22f9830b1c7820 */ /* 0x000fe4000040c000 */
[----:B------:R-:W2:Y:S01]  /*0490*/  MUFU.SIN R25, R27 ;  /* 0x0000001b00197308 */ /* 0x000ea20000000400 */
[----:B------:R-:W-:Y:S01]  /*04a0*/  FADD R21, R21, R26 ;  /* 0x0000001a15157221 */ /* 0x000fe20000000000 */
[----:B0-----:R-:W-:-:S04]  /*04b0*/  FMUL R24, R24, 0.00095000001601874828339 ;  /* 0x3a79096c18187820 */ /* 0x001fc80000400000 */
[----:B------:R-:W-:Y:S02]  /*04c0*/  FFMA R24, R9, 1.0000499486923217773, R24 ;  /* 0x3f8001a309187823 */ /* 0x000fe40000000018 */
[----:B------:R-:W0:Y:S01]  /*04d0*/  MUFU.SIN R7, R28 ;  /* 0x0000001c00077308 */ /* 0x000e220000000400 */
[----:B-1----:R-:W-:-:S04]  /*04e0*/  FMUL R23, R22, 0.00095000001601874828339 ;  /* 0x3a79096c16177820 */ /* 0x002fc80000400000 */
[----:B------:R-:W-:-:S03]  /*04f0*/  FFMA R23, R8, 1.0000499486923217773, R23 ;  /* 0x3f8001a308177823 */ /* 0x000fc60000000017 */
[----:B------:R-:W1:Y:S01]  /*0500*/  MUFU.COS R4, R4 ;  /* 0x0000000400047308 */ /* 0x000e620000000000 */
[----:B--2---:R-:W-:-:S04]  /*0510*/  FMUL R25, R25, 0.00095000001601874828339 ;  /* 0x3a79096c19197820 */ /* 0x004fc80000400000 */
[----:B------:R-:W-:-:S03]  /*0520*/  FFMA R25, R10, 1.0000499486923217773, R25 ;  /* 0x3f8001a30a197823 */ /* 0x000fc60000000019 */
[----:B------:R-:W2:Y:S01]  /*0530*/  MUFU.COS R5, R5 ;  /* 0x0000000500057308 */ /* 0x000ea20000000000 */
[----:B0-----:R-:W-:-:S04]  /*0540*/  FMUL R26, R7, 0.00095000001601874828339 ;  /* 0x3a79096c071a7820 */ /* 0x001fc80000400000 */
[----:B------:R-:W-:-:S03]  /*0550*/  FFMA R11, R11, 1.0000499486923217773, R26 ;  /* 0x3f8001a30b0b7823 */ /* 0x000fc6000000001a */
[----:B------:R0:W3:Y:S01]  /*0560*/  MUFU.COS R6, R27 ;  /* 0x0000001b00067308 */ /* 0x0000e20000000000 */
[----:B-1----:R-:W-:Y:S01]  /*0570*/  FFMA R26, R4, 0.00073000002885237336159, R23 ;  /* 0x3a3f5d79041a7823 */ /* 0x002fe20000000017 */
[----:B------:R-:W-:-:S06]  /*0580*/  FMUL.RZ R23, R15, 0.15915493667125701904 ;  /* 0x3e22f9830f177820 */ /* 0x000fcc000040c000 */
[----:B------:R1:W4:Y:S01]  /*0590*/  MUFU.COS R22, R28 ;  /* 0x0000001c00167308 */ /* 0x0003220000000000 */
[----:B--2---:R-:W-:Y:S01]  /*05a0*/  FFMA R24, R5, 0.00073000002885237336159, R24 ;  /* 0x3a3f5d7905187823 */ /* 0x004fe20000000018 */
[----:B0-----:R-:W-:-:S04]  /*05b0*/  FADD R27, R21, R26 ;  /* 0x0000001a151b7221 */ /* 0x001fc80000000000 */
[----:B------:R-:W-:Y:S01]  /*05c0*/  FADD R24, R27, R24 ;  /* 0x000000181b187221 */ /* 0x000fe20000000000 */
[----:B------:R-:W-:Y:S01]  /*05d0*/  FMUL.RZ R27, R16, 0.15915493667125701904 ;  /* 0x3e22f983101b7820 */ /* 0x000fe2000040c000 */
[----:B------:R-:W0:Y:S01]  /*05e0*/  MUFU.SIN R8, R29 ;  /* 0x0000001d00087308 */ /* 0x000e220000000400 */
[----:B-1----:R-:W-:Y:S01]  /*05f0*/  FMUL.RZ R28, R13, 0.15915493667125701904 ;  /* 0x3e22f9830d1c7820 */ /* 0x002fe2000040c000 */
[----:B---3--:R-:W-:-:S06]  /*0600*/  FFMA R25, R6, 0.00073000002885237336159, R25 ;  /* 0x3a3f5d7906197823 */ /* 0x008fcc0000000019 */
[----:B------:R-:W1:Y:S01]  /*0610*/  MUFU.SIN R10, R28 ;  /* 0x0000001c000a7308 */ /* 0x000e620000000400 */
[----:B----4-:R-:W-:Y:S01]  /*0620*/  FFMA R26, R22, 0.00073000002885237336159, R11 ;  /* 0x3a3f5d79161a7823 */ /* 0x010fe2000000000b */
[----:B------:R-:W-:-:S04]  /*0630*/  FADD R11, R24, R25 ;  /* 0x00000019180b7221 */ /* 0x000fc80000000000 */
[----:B------:R-:W-:Y:S02]  /*0640*/  FADD R11, R11, R26 ;  /* 0x0000001a0b0b7221 */ /* 0x000fe40000000000 */
[----:B------:R2:W3:Y:S01]  /*0650*/  MUFU.COS R9, R29 ;  /* 0x0000001d00097308 */ /* 0x0004e20000000000 */
[----:B0-----:R-:W-:-:S04]  /*0660*/  FMUL R25, R8, 0.00095000001601874828339 ;  /* 0x3a79096c08197820 */ /* 0x001fc80000400000 */
[----:B------:R-:W-:Y:S01]  /*0670*/  FFMA R12, R12, 1.0000499486923217773, R25 ;  /* 0x3f8001a30c0c7823 */ /* 0x000fe20000000019 */
[----:B------:R-:W-:Y:S02]  /*0680*/  FMUL.RZ R25, R18, 0.15915493667125701904 ;  /* 0x3e22f98312197820 */ /* 0x000fe4000040c000 */
[----:B------:R0:W4:Y:S01]  /*0690*/  MUFU.COS R7, R28 ;  /* 0x0000001c00077308 */ /* 0x0001220000000000 */
[----:B--2---:R-:W-:Y:S01]  /*06a0*/  FMUL.RZ R29, R14, 0.15915493667125701904 ;  /* 0x3e22f9830e1d7820 */ /* 0x004fe2000040c000 */
[----:B-1----:R-:W-:-:S04]  /*06b0*/  FMUL R26, R10, 0.00095000001601874828339 ;  /* 0x3a79096c0a1a7820 */ /* 0x002fc80000400000 */
[----:B------:R-:W-:Y:S02]  /*06c0*/  FFMA R26, R13, 1.0000499486923217773, R26 ;  /* 0x3f8001a30d1a7823 */ /* 0x000fe4000000001a */
[----:B------:R-:W1:Y:S01]  /*06d0*/  MUFU.SIN R4, R29 ;  /* 0x0000001d00047308 */ /* 0x000e620000000400 */
[----:B0-----:R-:W-:Y:S01]  /*06e0*/  FMUL.RZ R28, R17, 0.15915493667125701904 ;  /* 0x3e22f983111c7820 */ /* 0x001fe2000040c000 */
[----:B---3--:R-:W-:Y:S01]  /*06f0*/  FFMA R12, R9, 0.00073000002885237336159, R12 ;  /* 0x3a3f5d79090c7823 */ /* 0x008fe2000000000c */
[----:B------:R-:W-:-:S03]  /*0700*/  FMUL.RZ R9, R19, 0.15915493667125701904 ;  /* 0x3e22f98313097820 */ /* 0x000fc6000040c000 */
[----:B------:R-:W-:Y:S02]  /*0710*/  FADD R11, R11, R12 ;  /* 0x0000000c0b0b7221 */ /* 0x000fe40000000000 */
[----:B------:R-:W-:Y:S01]  /*0720*/  MUFU.SIN R21, R23 ;  /* 0x0000001700157308 */ /* 0x000fe20000000400 */
[----:B----4-:R-:W-:-:S04]  /*0730*/  FFMA R26, R7, 0.00073000002885237336159, R26 ;  /* 0x3a3f5d79071a7823 */ /* 0x010fc8000000001a */
[----:B------:R-:W-:-:S03]  /*0740*/  FADD R11, R11, R26 ;  /* 0x0000001a0b0b7221 */ /* 0x000fc60000000000 */
[----:B------:R-:W0:Y:S01]  /*0750*/  MUFU.COS R5, R29 ;  /* 0x0000001d00057308 */ /* 0x000e220000000000 */
[----:B-1----:R-:W-:-:S04]  /*0760*/  FMUL R13, R4, 0.00095000001601874828339 ;  /* 0x3a79096c040d7820 */ /* 0x002fc80000400000 */
[----:B------:R-:W-:-:S03]  /*0770*/  FFMA R14, R14, 1.0000499486923217773, R13 ;  /* 0x3f8001a30e0e7823 */ /* 0x000fc6000000000d */
[----:B------:R-:W1:Y:S08]  /*0780*/  MUFU.SIN R6, R27 ;  /* 0x0000001b00067308 */ /* 0x000e700000000400 */
[----:B------:R-:W-:Y:S01]  /*0790*/  MUFU.COS R23, R23 ;  /* 0x0000001700177308 */ /* 0x000fe20000000000 */
[----:B0-----:R-:W-:-:S04]  /*07a0*/  FFMA R14, R5, 0.00073000002885237336159, R14 ;  /* 0x3a3f5d79050e7823 */ /* 0x001fc8000000000e */
[----:B------:R-:W-:-:S03]  /*07b0*/  FADD R11, R11, R14 ;  /* 0x0000000e0b0b7221 */ /* 0x000fc60000000000 */
[----:B------:R-:W0:Y:S01]  /*07c0*/  MUFU.SIN R24, R28 ;  /* 0x0000001c00187308 */ /* 0x000e220000000400 */
[----:B-1----:R-:W-:-:S04]  /*07d0*/  FMUL R13, R6, 0.00095000001601874828339 ;  /* 0x3a79096c060d7820 */ /* 0x002fc80000400000 */
[----:B------:R-:W-:-:S03]  /*07e0*/  FFMA R13, R16, 1.0000499486923217773, R13 ;  /* 0x3f8001a3100d7823 */ /* 0x000fc6000000000d */
[----:B------:R-:W1:Y:S08]  /*07f0*/  MUFU.COS R22, R27 ;  /* 0x0000001b00167308 */ /* 0x000e700000000000 */
[----:B------:R-:W2:Y:S01]  /*0800*/  MUFU.SIN R10, R25 ;  /* 0x00000019000a7308 */ /* 0x000ea20000000400 */
[----:B0-----:R-:W-:-:S04]  /*0810*/  FMUL R24, R24, 0.00095000001601874828339 ;  /* 0x3a79096c18187820 */ /* 0x001fc80000400000 */
[----:B------:R-:W-:-:S03]  /*0820*/  FFMA R17, R17, 1.0000499486923217773, R24 ;  /* 0x3f8001a311117823 */ /* 0x000fc60000000018 */
[----:B------:R0:W3:Y:S01]  /*0830*/  MUFU.COS R8, R28 ;  /* 0x0000001c00087308 */ /* 0x0000e20000000000 */
[----:B-1----:R-:W-:-:S07]  /*0840*/  FFMA R22, R22, 0.00073000002885237336159, R13 ;  /* 0x3a3f5d7916167823 */ /* 0x002fce000000000d */
[----:B------:R-:W1:Y:S01]  /*0850*/  MUFU.SIN R7, R9 ;  /* 0x0000000900077308 */ /* 0x000e620000000400 */
[----:B0-----:R-:W-:-:S04]  /*0860*/  FMUL R28, R21, 0.00095000001601874828339 ;  /* 0x3a79096c151c7820 */ /* 0x001fc80000400000 */
[----:B------:R-:W-:Y:S01]  /*0870*/  FFMA R28, R15, 1.0000499486923217773, R28 ;  /* 0x3f8001a30f1c7823 */ /* 0x000fe2000000001c */
[----:B--2---:R-:W-:Y:S02]  /*0880*/  FMUL R15, R10, 0.00095000001601874828339 ;  /* 0x3a79096c0a0f7820 */ /* 0x004fe40000400000 */
[----:B------:R-:W0:Y:S01]  /*0890*/  MUFU.COS R4, R25 ;  /* 0x0000001900047308 */ /* 0x000e220000000000 */
[----:B------:R-:W-:Y:S01]  /*08a0*/  FFMA R28, R23, 0.00073000002885237336159, R28 ;  /* 0x3a3f5d79171c7823 */ /* 0x000fe2000000001c */
[----:B------:R-:W-:Y:S01]  /*08b0*/  FFMA R15, R18, 1.0000499486923217773, R15 ;  /* 0x3f8001a3120f7823 */ /* 0x000fe2000000000f */
[----:B---3--:R-:W-:Y:S02]  /*08c0*/  FFMA R8, R8, 0.00073000002885237336159, R17 ;  /* 0x3a3f5d7908087823 */ /* 0x008fe40000000011 */
[----:B------:R-:W-:-:S03]  /*08d0*/  FADD R11, R11, R28 ;  /* 0x0000001c0b0b7221 */ /* 0x000fc60000000000 */
[----:B------:R-:W2:Y:S01]  /*08e0*/  MUFU.COS R5, R9 ;  /* 0x0000000900057308 */ /* 0x000ea20000000000 */
[----:B-1----:R-:W-:Y:S01]  /*08f0*/  FMUL R6, R7, 0.00095000001601874828339 ;  /* 0x3a79096c07067820 */ /* 0x002fe20000400000 */
[----:B------:R-:W-:-:S03]  /*0900*/  FADD R11, R11, R22 ;  /* 0x000000160b0b7221 */ /* 0x000fc60000000000 */
[----:B------:R-:W-:Y:S01]  /*0910*/  FFMA R6, R19, 1.0000499486923217773, R6 ;  /* 0x3f8001a313067823 */ /* 0x000fe20000000006 */
[----:B------:R-:W-:Y:S01]  /*0920*/  FADD R8, R11, R8 ;  /* 0x000000080b087221 */ /* 0x000fe20000000000 */
[----:B0-----:R-:W-:Y:S01]  /*0930*/  FFMA R15, R4, 0.00073000002885237336159, R15 ;  /* 0x3a3f5d79040f7823 */ /* 0x001fe2000000000f */
[----:B------:R-:W-:-:S03]  /*0940*/  IADD3 R4, P0, PT, R2, 0x40, RZ ;  /* 0x0000004002047810 */ /* 0x000fc60007f1e0ff */
[----:B------:R-:W-:Y:S01]  /*0950*/  FADD R8, R8, R15 ;  /* 0x0000000f08087221 */ /* 0x000fe20000000000 */
[----:B------:R-:W-:Y:S01]  /*0960*/  IADD3.X R3, PT, PT, RZ, R3, RZ, P0, !PT ;  /* 0x00000003ff037210 */ /* 0x000fe200007fe4ff */
[----:B--2---:R-:W-:-:S04]  /*0970*/  FFMA R5, R5, 0.00073000002885237336159, R6 ;  /* 0x3a3f5d7905057823 */ /* 0x004fc80000000006 */
[----:B------:R-:W-:Y:S01]  /*0980*/  FADD R21, R8, R5 ;  /* 0x0000000508157221 */ /* 0x000fe20000000000 */
[----:B------:R-:W-:Y:S06]  /*0990*/  BRA.U UP1, `(.L_x_2) ;  /* 0xfffffff901187547 */ /* 0x000fec000b83ffff */
.L_x_1:
[----:B------:R-:W-:Y:S05]  /*09a0*/  BRA.U !UP0, `(.L_x_0) ;  /* 0x0000000108a87547 */ /* 0x000fea000b800000 */
[----:B------:R-:W0:Y:S01]  /*09b0*/  LDCU.64 UR10, c[0x0][0x380] ;  /* 0x00007000ff0a77ac */ /* 0x000e220008000a00 */
[----:B------:R-:W-:Y:S01]  /*09c0*/  IMAD.WIDE R2, R0, UR7, RZ ;  /* 0x0000000700027c25 */ /* 0x000fe2000f8e02ff */
[----:B------:R-:W-:-:S04]  /*09d0*/  UIADD3 UR5, UPT, UPT, -UR5, URZ, URZ ;  /* 0x000000ff05057290 */ /* 0x000fc8000fffe1ff */
[C---:B------:R-:W-:Y:S02]  /*09e0*/  SHF.L.U64.HI R3, R2.reuse, 0x2, R3 ;  /* 0x0000000202037819 */ /* 0x040fe40000010203 */
[----:B------:R-:W-:-:S05]  /*09f0*/  SHF.L.U32 R2, R2, 0x2, RZ ;  /* 0x0000000202027819 */ /* 0x000fca00000006ff */
[----:B------:R-:W-:-:S03]  /*0a00*/  IMAD.WIDE.U32 R2, R20, 0x10, R2 ;  /* 0x0000001014027825 */ /* 0x000fc600078e0002 */
[----:B0-----:R-:W-:-:S04]  /*0a10*/  IADD3 R2, P0, PT, R2, UR10, RZ ;  /* 0x0000000a02027c10 */ /* 0x001fc8000ff1e0ff */
[----:B------:R-:W-:-:S09]  /*0a20*/  IADD3.X R3, PT, PT, R3, UR11, RZ, P0, !PT ;  /* 0x0000000b03037c10 */ /* 0x000fd200087fe4ff */
.L_x_3:
[----:B------:R0:W2:Y:S01]  /*0a30*/  LDG.E.128.CONSTANT R4, desc[UR8][R2.64] ;  /* 0x0000000802047981 */ /* 0x0000a2000c1e9d00 */
[----:B------:R-:W-:-:S04]  /*0a40*/  UIADD3 UR5, UPT, UPT, UR5, 0x1, URZ ;  /* 0x0000000105057890 */ /* 0x000fc8000fffe0ff */
[----:B------:R-:W-:Y:S01]  /*0a50*/  UISETP.NE.AND UP0, UPT, UR5, URZ, UPT ;  /* 0x000000ff0500728c */ /* 0x000fe2000bf05270 */
[----:B0-----:R-:W-:-:S04]  /*0a60*/  IADD3 R2, P0, PT, R2, 0x10, RZ ;  /* 0x0000001002027810 */ /* 0x001fc80007f1e0ff */
[----:B------:R-:W-:Y:S01]  /*0a70*/  IADD3.X R3, PT, PT, RZ, R3, RZ, P0, !PT ;  /* 0x00000003ff037210 */ /* 0x000fe200007fe4ff */
[----:B--2---:R-:W-:Y:S01]  /*0a80*/  FMUL.RZ R16, R4, 0.15915493667125701904 ;  /* 0x3e22f98304107820 */ /* 0x004fe2000040c000 */
[----:B------:R-:W-:Y:S01]  /*0a90*/  FMUL.RZ R17, R5, 0.15915493667125701904 ;  /* 0x3e22f98305117820 */ /* 0x000fe2000040c000 */
[----:B------:R-:W-:Y:S01]  /*0aa0*/  FMUL.RZ R18, R6, 0.15915493667125701904 ;  /* 0x3e22f98306127820 */ /* 0x000fe2000040c000 */
[----:B------:R-:W-:Y:S01]  /*0ab0*/  FMUL.RZ R19, R7, 0.15915493667125701904 ;  /* 0x3e22f98307137820 */ /* 0x000fe2000040c000 */
[----:B------:R-:W0:Y:S08]  /*0ac0*/  MUFU.SIN R8, R16 ;  /* 0x0000001000087308 */ /* 0x000e300000000400 */
[----:B------:R-:W1:Y:S08]  /*0ad0*/  MUFU.SIN R10, R17 ;  /* 0x00000011000a7308 */ /* 0x000e700000000400 */
[----:B------:R-:W2:Y:S01]  /*0ae0*/  MUFU.SIN R13, R18 ;  /* 0x00000012000d7308 */ /* 0x000ea20000000400 */
[----:B0-----:R-:W-:-:S04]  /*0af0*/  FMUL R11, R8, 0.00095000001601874828339 ;  /* 0x3a79096c080b7820 */ /* 0x001fc80000400000 */
[----:B------:R-:W-:-:S03]  /*0b00*/  FFMA R4, R4, 1.0000499486923217773, R11 ;  /* 0x3f8001a304047823 */ /* 0x000fc6000000000b */
[----:B------:R-:W0:Y:S01]  /*0b10*/  MUFU.COS R9, R16 ;  /* 0x0000001000097308 */ /* 0x000e220000000000 */
[----:B-1----:R-:W-:-:S04]  /*0b20*/  FMUL R10, R10, 0.00095000001601874828339 ;  /* 0x3a79096c0a0a7820 */ /* 0x002fc80000400000 */
[----:B------:R-:W-:-:S03]  /*0b30*/  FFMA R5, R5, 1.0000499486923217773, R10 ;  /* 0x3f8001a305057823 */ /* 0x000fc6000000000a */
[----:B------:R-:W1:Y:S01]  /*0b40*/  MUFU.COS R12, R17 ;  /* 0x00000011000c7308 */ /* 0x000e620000000000 */
[----:B--2---:R-:W-:-:S04]  /*0b50*/  FMUL R13, R13, 0.00095000001601874828339 ;  /* 0x3a79096c0d0d7820 */ /* 0x004fc80000400000 */
[----:B------:R-:W-:-:S03]  /*0b60*/  FFMA R13, R6, 1.0000499486923217773, R13 ;  /* 0x3f8001a3060d7823 */ /* 0x000fc6000000000d */
[----:B------:R-:W2:Y:S01]  /*0b70*/  MUFU.SIN R15, R19 ;  /* 0x00000013000f7308 */ /* 0x000ea20000000400 */
[----:B0-----:R-:W-:-:S04]  /*0b80*/  FFMA R4, R9, 0.00073000002885237336159, R4 ;  /* 0x3a3f5d7909047823 */ /* 0x001fc80000000004 */
[----:B------:R-:W-:-:S03]  /*0b90*/  FADD R4, R4, R21 ;  /* 0x0000001504047221 */ /* 0x000fc60000000000 */
[----:B------:R-:W0:Y:S01]  /*0ba0*/  MUFU.COS R14, R18 ;  /* 0x00000012000e7308 */ /* 0x000e220000000000 */
[----:B-1----:R-:W-:-:S04]  /*0bb0*/  FFMA R5, R12, 0.00073000002885237336159, R5 ;  /* 0x3a3f5d790c057823 */ /* 0x002fc80000000005 */
[----:B------:R-:W-:-:S03]  /*0bc0*/  FADD R4, R4, R5 ;  /* 0x0000000504047221 */ /* 0x000fc60000000000 */
[----:B------:R-:W1:Y:S01]  /*0bd0*/  MUFU.COS R8, R19 ;  /* 0x0000001300087308 */ /* 0x000e620000000000 */
[----:B--2---:R-:W-:-:S04]  /*0be0*/  FMUL R6, R15, 0.00095000001601874828339 ;  /* 0x3a79096c0f067820 */ /* 0x004fc80000400000 */
[----:B------:R-:W-:Y:S01]  /*0bf0*/  FFMA R7, R7, 1.0000499486923217773, R6 ;  /* 0x3f8001a307077823 */ /* 0x000fe20000000006 */
[----:B0-----:R-:W-:-:S04]  /*0c00*/  FFMA R13, R14, 0.00073000002885237336159, R13 ;  /* 0x3a3f5d790e0d7823 */ /* 0x001fc8000000000d */
[----:B------:R-:W-:Y:S01]  /*0c10*/  FADD R4, R4, R13 ;  /* 0x0000000d04047221 */ /* 0x000fe20000000000 */
[----:B-1----:R-:W-:-:S04]  /*0c20*/  FFMA R7, R8, 0.00073000002885237336159, R7 ;  /* 0x3a3f5d7908077823 */ /* 0x002fc80000000007 */
[----:B------:R-:W-:Y:S01]  /*0c30*/  FADD R21, R4, R7 ;  /* 0x0000000704157221 */ /* 0x000fe20000000000 */
[----:B------:R-:W-:Y:S06]  /*0c40*/  BRA.U UP0, `(.L_x_3) ;  /* 0xfffffffd00787547 */ /* 0x000fec000b83ffff */
.L_x_0:
[----:B------:R-:W0:Y:S02]  /*0c50*/  LDC.64 R2, c[0x0][0x388] ;  /* 0x0000e200ff027b82 */ /* 0x000e240000000a00 */
[----:B0-----:R-:W-:-:S05]  /*0c60*/  IMAD.WIDE R2, R0, 0x4, R2 ;  /* 0x0000000400027825 */ /* 0x001fca00078e0202 */
[----:B------:R-:W-:Y:S01]  /*0c70*/  STG.E desc[UR8][R2.64], R21 ;  /* 0x0000001502007986 */ /* 0x000fe2000c101908 */
[----:B------:R-:W-:Y:S05]  /*0c80*/  EXIT ;  /* 0x000000000000794d */ /* 0x000fea0003800000 */
.L_x_4:
[----:B------:R-:W-:-:S00]  /*0c90*/  BRA `(.L_x_4) ;  /* 0xfffffffc00fc7947 */ /* 0x000fc0000383ffff */
[----:B------:R-:W-:-:S00]  /*0ca0*/  NOP ;  /* 0x0000000000007918 */ /* 0x000fc00000000000 */
        /* <DEDUP_REMOVED lines=13> */
.L_x_11:


//--------------------- .text._ZN3ch816hbm_naive_kernelEPKfPfii --------------------------
	.section	.text._ZN3ch816hbm_naive_kernelEPKfPfii,"ax",@progbits
	.align	128
        .global         _ZN3ch816hbm_naive_kernelEPKfPfii
        .type           _ZN3ch816hbm_naive_kernelEPKfPfii,@function
        .size           _ZN3ch816hbm_naive_kernelEPKfPfii,(.L_x_12 - _ZN3ch816hbm_naive_kernelEPKfPfii)
        .other          _ZN3ch816hbm_naive_kernelEPKfPfii,@"STO_CUDA_ENTRY STV_DEFAULT"
_ZN3ch816hbm_naive_kernelEPKfPfii:
.text._ZN3ch816hbm_naive_kernelEPKfPfii:
[----:B------:R-:W-:Y:S01]  /*0000*/  LDC R1, c[0x0][0x37c] ;  /* 0x0000df00ff017b82 */ /* 0x000fe20000000800 */
[----:B------:R-:W0:Y:S07]  /*0010*/  S2R R2, SR_TID.X ;  /* 0x0000000000027919 */ /* 0x000e2e0000002100 */
[----:B------:R-:W0:Y:S08]  /*0020*/  S2UR UR4, SR_CTAID.X ;  /* 0x00000000000479c3 */ /* 0x000e300000002500 */
[----:B------:R-:W0:Y:S08]  /*0030*/  LDC R5, c[0x0][0x360] ;  /* 0x0000d800ff057b82 */ /* 0x000e300000000800 */
[----:B------:R-:W1:Y:S01]  /*0040*/  LDC R0, c[0x0][0x390] ;  /* 0x0000e400ff007b82 */ /* 0x000e620000000800 */
[----:B0-----:R-:W-:-:S05]  /*0050*/  IMAD R5, R5, UR4, R2 ;  /* 0x0000000405057c24 */ /* 0x001fca000f8e0202 */
[----:B-1----:R-:W-:-:S13]  /*0060*/  ISETP.GE.AND P0, PT, R5, R0, PT ;  /* 0x000000000500720c */ /* 0x002fda0003f06270 */
[----:B------:R-:W-:Y:S05]  /*0070*/  @P0 EXIT ;  /* 0x000000000000094d */ /* 0x000fea0003800000 */
[----:B------:R-:W0:Y:S01]  /*0080*/  LDCU UR5, c[0x0][0x394] ;  /* 0x00007280ff0577ac */ /* 0x000e220008000800 */
[----:B------:R-:W-:Y:S01]  /*0090*/  HFMA2 R17, -RZ, RZ, 0, 0 ;  /* 0x00000000ff117431 */ /* 0x000fe200000001ff */
[----:B------:R-:W1:Y:S01]  /*00a0*/  LDCU.64 UR8, c[0x0][0x358] ;  /* 0x00006b00ff0877ac */ /* 0x000e620008000a00 */
[----:B0-----:R-:W-:-:S09]  /*00b0*/  UISETP.GE.AND UP0, UPT, UR5, 0x1, UPT ;  /* 0x000000010500788c */ /* 0x001fd2000bf06270 */
[----:B-1----:R-:W-:Y:S05]  /*00c0*/  BRA.U !UP0, `(.L_x_5) ;  /* 0x0000000908a47547 */ /* 0x002fea000b800000 */
[----:B------:R-:W-:Y:S01]  /*00d0*/  UISETP.GE.U32.AND UP1, UPT, UR5, 0x8, UPT ;  /* 0x000000080500788c */ /* 0x000fe2000bf26070 */
[----:B------:R-:W-:Y:S01]  /*00e0*/  MOV R17, RZ ;  /* 0x000000ff00117202 */ /* 0x000fe20000000f00 */
[----:B------:R-:W-:Y:S01]  /*00f0*/  ULOP3.LUT UR6, UR5, 0x7, URZ, 0xc0, !UPT ;  /* 0x0000000705067892 */ /* 0x000fe2000f8ec0ff */
[----:B------:R-:W-:-:S03]  /*0100*/  UMOV UR4, URZ ;  /* 0x000000ff00047c82 */ /* 0x000fc60008000000 */
[----:B------:R-:W-:-:S03]  /*0110*/  UISETP.NE.AND UP0, UPT, UR6, URZ, UPT ;  /* 0x000000ff0600728c */ /* 0x000fc6000bf05270 */
[----:B------:R-:W-:Y:S08]  /*0120*/  BRA.U !UP1, `(.L_x_6) ;  /* 0x0000000509447547 */ /* 0x000ff0000b800000 */
[----:B------:R-:W0:Y:S01]  /*0130*/  LDC.64 R2, c[0x0][0x380] ;  /* 0x0000e000ff027b82 */ /* 0x000e220000000a00 */
[----:B------:R-:W-:Y:S01]  /*0140*/  ULOP3.LUT UR4, UR5, 0x7ffffff8, URZ, 0xc0, !UPT ;  /* 0x7ffffff805047892 */ /* 0x000fe2000f8ec0ff */
[----:B------:R-:W-:Y:S02]  /*0150*/  MOV R17, RZ ;  /* 0x000000ff00117202 */ /* 0x000fe40000000f00 */
[----:B------:R-:W-:Y:S01]  /*0160*/  MOV R7, R5 ;  /* 0x0000000500077202 */ /* 0x000fe20000000f00 */
[----:B------:R-:W-:-:S12]  /*0170*/  UIADD3 UR7, UPT, UPT, -UR4, URZ, URZ ;  /* 0x000000ff04077290 */ /* 0x000fd8000fffe1ff */
.L_x_7:
[----:B0-----:R-:W-:-:S05]  /*0180*/  IMAD.WIDE R20, R7, 0x4, R2 ;  /* 0x0000000407147825 */ /* 0x001fca00078e0202 */
[----:B------:R-:W2:Y:S01]  /*0190*/  LDG.E.CONSTANT R15, desc[UR8][R20.64] ;  /* 0x00000008140f7981 */ /* 0x000ea2000c1e9900 */
[----:B------:R-:W-:-:S05]  /*01a0*/  IMAD.WIDE R22, R0, 0x4, R20 ;  /* 0x0000000400167825 */ /* 0x000fca00078e0214 */
[----:B------:R-:W3:Y:S01]  /*01b0*/  LDG.E.CONSTANT R18, desc[UR8][R22.64] ;  /* 0x0000000816127981 */ /* 0x000ee2000c1e9900 */
[----:B------:R-:W-:-:S05]  /*01c0*/  IMAD.WIDE R24, R0, 0x4, R22 ;  /* 0x0000000400187825 */ /* 0x000fca00078e0216 */
[----:B------:R-:W4:Y:S01]  /*01d0*/  LDG.E.CONSTANT R19, desc[UR8][R24.64] ;  /* 0x0000000818137981 */ /* 0x000f22000c1e9900 */
[----:B------:R-:W-:-:S05]  /*01e0*/  IMAD.WIDE R26, R0, 0x4, R24 ;  /* 0x00000004001a7825 */ /* 0x000fca00078e0218 */
[----:B------:R-:W5:Y:S01]  /*01f0*/  LDG.E.CONSTANT R13, desc[UR8][R26.64] ;  /* 0x000000081a0d7981 */ /* 0x000f62000c1e9900 */
[----:B------:R-:W-:-:S05]  /*0200*/  IMAD.WIDE R28, R0, 0x4, R26 ;  /* 0x00000004001c7825 */ /* 0x000fca00078e021a */
[----:B------:R0:W5:Y:S02]  /*0210*/  LDG.E.CONSTANT R10, desc[UR8][R28.64] ;  /* 0x000000081c0a7981 */ /* 0x000164000c1e9900 */
[----:B0-----:R-:W-:-:S05]  /*0220*/  IMAD.WIDE R28, R0, 0x4, R28 ;  /* 0x00000004001c7825 */ /* 0x001fca00078e021c */
[----:B------:R4:W5:Y:S01]  /*0230*/  LDG.E.CONSTANT R8, desc[UR8][R28.64] ;  /* 0x000000081c087981 */ /* 0x000962000c1e9900 */
[----:B------:R-:W-:-:S05]  /*0240*/  IMAD.WIDE R20, R0, 0x4, R28 ;  /* 0x0000000400147825 */ /* 0x000fca00078e021c */
[----:B------:R-:W5:Y:S01]  /*0250*/  LDG.E.CONSTANT R6, desc[UR8][R20.64] ;  /* 0x0000000814067981 */ /* 0x000f62000c1e9900 */
[----:B------:R-:W-:-:S05]  /*0260*/  IMAD.WIDE R26, R0, 0x4, R20 ;  /* 0x00000004001a7825 */ /* 0x000fca00078e0214 */
[----:B------:R0:W5:Y:S01]  /*0270*/  LDG.E.CONSTANT R4, desc[UR8][R26.64] ;  /* 0x000000081a047981 */ /* 0x000162000c1e9900 */
[----:B------:R-:W-:Y:S01]  /*0280*/  UIADD3 UR7, UPT, UPT, UR7, 0x8, URZ ;  /* 0x0000000807077890 */ /* 0x000fe2000fffe0ff */
[----:B------:R-:W-:-:S03]  /*0290*/  LEA R7, R0, R7, 0x3 ;  /* 0x0000000700077211 */ /* 0x000fc600078e18ff */
[----:B------:R-:W-:Y:S01]  /*02a0*/  UISETP.NE.AND UP1, UPT, UR7, URZ, UPT ;  /* 0x000000ff0700728c */ /* 0x000fe2000bf25270 */
[----:B--2---:R-:W-:-:S04]  /*02b0*/  FMUL.RZ R9, R15, 0.15915493667125701904 ;  /* 0x3e22f9830f097820 */ /* 0x004fc8000040c000 */
[----:B------:R-:W1:Y:S01]  /*02c0*/  MUFU.SIN R16, R9 ;  /* 0x0000000900107308 */ /* 0x000e620000000400 */
[----:B---3--:R-:W-:-:S07]  /*02d0*/  FMUL.RZ R25, R18, 0.15915493667125701904 ;  /* 0x3e22f98312197820 */ /* 0x008fce000040c000 */
[----:B------:R-:W-:Y:S01]  /*02e0*/  MUFU.COS R24, R9 ;  /* 0x0000000900187308 */ /* 0x000fe20000000000 */
[----:B----4-:R-:W-:Y:S01]  /*02f0*/  FMUL.RZ R28, R19, 0.15915493667125701904 ;  /* 0x3e22f983131c7820 */ /* 0x010fe2000040c000 */
[----:B-----5:R-:W-:-:S06]  /*0300*/  FMUL.RZ R29, R13, 0.15915493667125701904 ;  /* 0x3e22f9830d1d7820 */ /* 0x020fcc000040c000 */
[----:B------:R-:W-:Y:S01]  /*0310*/  MUFU.SIN R23, R25 ;  /* 0x0000001900177308 */ /* 0x000fe20000000400 */
[----:B-1----:R-:W-:Y:S01]  /*0320*/  FMUL R16, R16, 0.00095000001601874828339 ;  /* 0x3a79096c10107820 */ /* 0x002fe20000400000 */
[----:B0-----:R-:W-:-:S06]  /*0330*/  FMUL.RZ R27, R10, 0.15915493667125701904 ;  /* 0x3e22f9830a1b7820 */ /* 0x001fcc000040c000 */
[----:B------:R-:W0:Y:S08]  /*0340*/  MUFU.SIN R22, R28 ;  /* 0x0000001c00167308 */ /* 0x000e300000000400 */
[----:B------:R1:W-:Y:S01]  /*0350*/  MUFU.COS R20, R25 ;  /* 0x0000001900147308 */ /* 0x0003e20000000000 */
[----:B------:R-:W-:-:S07]  /*0360*/  FMUL.RZ R26, R8, 0.15915493667125701904 ;  /* 0x3e22f983081a7820 */ /* 0x000fce000040c000 */
[----:B------:R-:W-:Y:S01]  /*0370*/  MUFU.SIN R21, R29 ;  /* 0x0000001d00157308 */ /* 0x000fe20000000400 */
[----:B-1----:R-:W-:Y:S01]  /*0380*/  FFMA R25, R15, 1.0000499486923217773, R16 ;  /* 0x3f8001a30f197823 */ /* 0x002fe20000000010 */
[----:B0-----:R-:W-:-:S06]  /*0390*/  FMUL R22, R22, 0.00095000001601874828339 ;  /* 0x3a79096c16167820 */ /* 0x001fcc0000400000 */
[----:B------:R-:W0:Y:S08]  /*03a0*/  MUFU.SIN R15, R26 ;  /* 0x0000001a000f7308 */ /* 0x000e300000000400 */
[----:B------:R1:W2:Y:S08]  /*03b0*/  MUFU.COS R16, R26 ;  /* 0x0000001a00107308 */ /* 0x0002b00000000000 */
[----:B------:R-:W3:Y:S01]  /*03c0*/  MUFU.COS R14, R28 ;  /* 0x0000001c000e7308 */ /* 0x000ee20000000000 */
[----:B-1----:R-:W-:Y:S01]  /*03d0*/  FFMA R26, R24, 0.00073000002885237336159, R25 ;  /* 0x3a3f5d79181a7823 */ /* 0x002fe20000000019 */
[----:B------:R-:W-:Y:S01]  /*03e0*/  FMUL R25, R23, 0.00095000001601874828339 ;  /* 0x3a79096c17197820 */ /* 0x000fe20000400000 */
[----:B------:R-:W-:Y:S01]  /*03f0*/  FMUL.RZ R24, R6, 0.15915493667125701904 ;  /* 0x3e22f98306187820 */ /* 0x000fe2000040c000 */
[----:B0-----:R-:W-:Y:S01]  /*0400*/  FMUL R15, R15, 0.00095000001601874828339 ;  /* 0x3a79096c0f0f7820 */ /* 0x001fe20000400000 */
[----:B------:R-:W-:Y:S01]  /*0410*/  FADD R17, R26, R17 ;  /* 0x000000111a117221 */ /* 0x000fe20000000000 */
[----:B------:R-:W-:-:S02]  /*0420*/  FFMA R25, R18, 1.0000499486923217773, R25 ;  /* 0x3f8001a312197823 */ /* 0x000fc40000000019 */
[----:B------:R-:W0:Y:S01]  /*0430*/  MUFU.SIN R12, R27 ;  /* 0x0000001b000c7308 */ /* 0x000e220000000400 */
[----:B------:R-:W-:Y:S01]  /*0440*/  FFMA R15, R8, 1.0000499486923217773, R15 ;  /* 0x3f8001a3080f7823 */ /* 0x000fe2000000000f */
[----:B------:R-:W-:Y:S01]  /*0450*/  FFMA R20, R20, 0.00073000002885237336159, R25 ;  /* 0x3a3f5d7914147823 */ /* 0x000fe20000000019 */
[----:B------:R-:W-:Y:S01]  /*0460*/  FFMA R25, R19, 1.0000499486923217773, R22 ;  /* 0x3f8001a313197823 */ /* 0x000fe20000000016 */
[----:B------:R-:W-:Y:S01]  /*0470*/  FMUL R22, R21, 0.00095000001601874828339 ;  /* 0x3a79096c15167820 */ /* 0x000fe20000400000 */
[----:B------:R-:W-:Y:S01]  /*0480*/  FMUL.RZ R19, R4, 0.15915493667125701904 ;  /* 0x3e22f98304137820 */ /* 0x000fe2000040c000 */
[----:B------:R-:W-:Y:S01]  /*0490*/  FADD R17, R17, R20 ;  /* 0x0000001411117221 */ /* 0x000fe20000000000 */
[----:B--2---:R-:W-:Y:S01]  /*04a0*/  FFMA R15, R16, 0.00073000002885237336159, R15 ;  /* 0x3a3f5d79100f7823 */ /* 0x004fe2000000000f */
[----:B------:R-:W1:Y:S01]  /*04b0*/  MUFU.COS R11, R29 ;  /* 0x0000001d000b7308 */ /* 0x000e620000000000 */
[----:B------:R-:W-:Y:S01]  /*04c0*/  FFMA R22, R13, 1.0000499486923217773, R22 ;  /* 0x3f8001a30d167823 */ /* 0x000fe20000000016 */
[----:B---3--:R-:W-:-:S04]  /*04d0*/  FFMA R14, R14, 0.00073000002885237336159, R25 ;  /* 0x3a3f5d790e0e7823 */ /* 0x008fc80000000019 */
[----:B------:R-:W-:Y:S02]  /*04e0*/  FADD R14, R17, R14 ;  /* 0x0000000e110e7221 */ /* 0x000fe40000000000 */
[----:B------:R-:W2:Y:S01]  /*04f0*/  MUFU.COS R9, R27 ;  /* 0x0000001b00097308 */ /* 0x000ea20000000000 */
[----:B0-----:R-:W-:-:S04]  /*0500*/  FMUL R21, R12, 0.00095000001601874828339 ;  /* 0x3a79096c0c157820 */ /* 0x001fc80000400000 */
[----:B------:R-:W-:-:S03]  /*0510*/  FFMA R10, R10, 1.0000499486923217773, R21 ;  /* 0x3f8001a30a0a7823 */ /* 0x000fc60000000015 */
[----:B------:R-:W0:Y:S01]  /*0520*/  MUFU.SIN R23, R24 ;  /* 0x0000001800177308 */ /* 0x000e220000000400 */
[----:B-1----:R-:W-:-:S04]  /*0530*/  FFMA R11, R11, 0.00073000002885237336159, R22 ;  /* 0x3a3f5d790b0b7823 */ /* 0x002fc80000000016 */
[----:B------:R-:W-:-:S03]  /*0540*/  FADD R11, R14, R11 ;  /* 0x0000000b0e0b7221 */ /* 0x000fc60000000000 */
[----:B------:R-:W1:Y:S01]  /*0550*/  MUFU.SIN R13, R19 ;  /* 0x00000013000d7308 */ /* 0x000e620000000400 */
[----:B--2---:R-:W-:-:S04]  /*0560*/  FFMA R10, R9, 0.00073000002885237336159, R10 ;  /* 0x3a3f5d79090a7823 */ /* 0x004fc8000000000a */
[----:B------:R-:W-:-:S03]  /*0570*/  FADD R10, R11, R10 ;  /* 0x0000000a0b0a7221 */ /* 0x000fc60000000000 */
[----:B------:R-:W2:Y:S01]  /*0580*/  MUFU.COS R18, R24 ;  /* 0x0000001800127308 */ /* 0x000ea20000000000 */
[----:B0-----:R-:W-:Y:S01]  /*0590*/  FMUL R23, R23, 0.00095000001601874828339 ;  /* 0x3a79096c17177820 */ /* 0x001fe20000400000 */
[----:B------:R-:W-:-:S03]  /*05a0*/  FADD R10, R10, R15 ;  /* 0x0000000f0a0a7221 */ /* 0x000fc60000000000 */
[----:B------:R-:W-:-:S03]  /*05b0*/  FFMA R23, R6, 1.0000499486923217773, R23 ;  /* 0x3f8001a306177823 */ /* 0x000fc60000000017 */
[----:B------:R-:W0:Y:S01]  /*05c0*/  MUFU.COS R12, R19 ;  /* 0x00000013000c7308 */ /* 0x000e220000000000 */
[----:B-1----:R-:W-:-:S04]  /*05d0*/  FMUL R13, R13, 0.00095000001601874828339 ;  /* 0x3a79096c0d0d7820 */ /* 0x002fc80000400000 */
[----:B------:R-:W-:Y:S01]  /*05e0*/  FFMA R13, R4, 1.0000499486923217773, R13 ;  /* 0x3f8001a3040d7823 */ /* 0x000fe2000000000d */
[----:B--2---:R-:W-:-:S04]  /*05f0*/  FFMA R23, R18, 0.00073000002885237336159, R23 ;  /* 0x3a3f5d7912177823 */ /* 0x004fc80000000017 */
[----:B------:R-:W-:Y:S01]  /*0600*/  FADD R10, R10, R23 ;  /* 0x000000170a0a7221 */ /* 0x000fe20000000000 */
[----:B0-----:R-:W-:-:S04]  /*0610*/  FFMA R13, R12, 0.00073000002885237336159, R13 ;  /* 0x3a3f5d790c0d7823 */ /* 0x001fc8000000000d */
[----:B------:R-:W-:Y:S01]  /*0620*/  FADD R17, R10, R13 ;  /* 0x0000000d0a117221 */ /* 0x000fe20000000000 */
[----:B------:R-:W-:Y:S06]  /*0630*/  BRA.U UP1, `(.L_x_7) ;  /* 0xfffffff901d07547 */ /* 0x000fec000b83ffff */
.L_x_6:
[----:B------:R-:W-:Y:S05]  /*0640*/  BRA.U !UP0, `(.L_x_5) ;  /* 0x0000000508447547 */ /* 0x000fea000b800000 */
[----:B------:R-:W-:Y:S02]  /*0650*/  UISETP.GE.U32.AND UP0, UPT, UR6, 0x4, UPT ;  /* 0x000000040600788c */ /* 0x000fe4000bf06070 */
[----:B------:R-:W-:-:S04]  /*0660*/  ULOP3.LUT UR7, UR5, 0x3, URZ, 0xc0, !UPT ;  /* 0x0000000305077892 */ /* 0x000fc8000f8ec0ff */
[----:B------:R-:W-:-:S03]  /*0670*/  UISETP.NE.AND UP1, UPT, UR7, URZ, UPT ;  /* 0x000000ff0700728c */ /* 0x000fc6000bf25270 */
[----:B------:R-:W-:Y:S08]  /*0680*/  BRA.U !UP0, `(.L_x_8) ;  /* 0x00000001089c7547 */ /* 0x000ff0000b800000 */
[----:B------:R-:W0:Y:S01]  /*0690*/  LDC.64 R6, c[0x0][0x380] ;  /* 0x0000e000ff067b82 */ /* 0x000e220000000a00 */
[----:B------:R-:W-:-:S04]  /*06a0*/  IMAD R3, R0, UR4, R5 ;  /* 0x0000000400037c24 */ /* 0x000fc8000f8e0205 */
        /* <DEDUP_REMOVED lines=8> */
[----:B------:R-:W-:Y:S01]  /*0730*/  UIADD3 UR4, UPT, UPT, UR4, 0x4, URZ ;  /* 0x0000000404047890 */ /* 0x000fe2000fffe0ff */
[----:B--2---:R-:W-:-:S04]  /*0740*/  FMUL.RZ R19, R4, 0.15915493667125701904 ;  /* 0x3e22f98304137820 */ /* 0x004fc8000040c000 */
[----:B------:R-:W0:Y:S01]  /*0750*/  MUFU.SIN R14, R19 ;  /* 0x00000013000e7308 */ /* 0x000e220000000400 */
[----:B---3--:R-:W-:-:S07]  /*0760*/  FMUL.RZ R20, R16, 0.15915493667125701904 ;  /* 0x3e22f98310147820 */ /* 0x008fce000040c000 */
[----:B------:R-:W1:Y:S01]  /*0770*/  MUFU.SIN R6, R20 ;  /* 0x0000001400067308 */ /* 0x000e620000000400 */
[----:B----4-:R-:W-:Y:S01]  /*0780*/  FMUL.RZ R21, R3, 0.15915493667125701904 ;  /* 0x3e22f98303157820 */ /* 0x010fe2000040c000 */
[----:B-----5:R-:W-:-:S06]  /*0790*/  FMUL.RZ R11, R2, 0.15915493667125701904 ;  /* 0x3e22f983020b7820 */ /* 0x020fcc000040c000 */
        /* <DEDUP_REMOVED lines=21> */
[----:B------:R-:W-:-:S07]  /*08f0*/  FADD R17, R4, R3 ;  /* 0x0000000304117221 */ /* 0x000fce0000000000 */
.L_x_8:
[----:B------:R-:W-:Y:S05]  /*0900*/  BRA.U !UP1, `(.L_x_5) ;  /* 0x0000000109947547 */ /* 0x000fea000b800000 */
[----:B------:R-:W-:Y:S02]  /*0910*/  UISETP.NE.AND UP0, UPT, UR7, 0x1, UPT ;  /* 0x000000010700788c */ /* 0x000fe4000bf05270 */
[----:B------:R-:W-:-:S04]  /*0920*/  ULOP3.LUT UR5, UR5, 0x1, URZ, 0xc0, !UPT ;  /* 0x0000000105057892 */ /* 0x000fc8000f8ec0ff */
[----:B------:R-:W-:-:S03]  /*0930*/  UISETP.NE.U32.AND UP1, UPT, UR5, 0x1, UPT ;  /* 0x000000010500788c */ /* 0x000fc6000bf25070 */
[----:B------:R-:W-:Y:S08]  /*0940*/  BRA.U !UP0, `(.L_x_9) ;  /* 0x0000000108547547 */ /* 0x000ff0000b800000 */
[----:B------:R-:W0:Y:S01]  /*0950*/  LDC.64 R2, c[0x0][0x380] ;  /* 0x0000e000ff027b82 */ /* 0x000e220000000a00 */
[----:B------:R-:W-:-:S04]  /*0960*/  IMAD R7, R0, UR4, R5 ;  /* 0x0000000400077c24 */ /* 0x000fc8000f8e0205 */
[----:B0-----:R-:W-:-:S05]  /*0970*/  IMAD.WIDE R2, R7, 0x4, R2 ;  /* 0x0000000407027825 */ /* 0x001fca00078e0202 */
[----:B------:R-:W2:Y:S01]  /*0980*/  LDG.E.CONSTANT R4, desc[UR8][R2.64] ;  /* 0x0000000802047981 */ /* 0x000ea2000c1e9900 */
[----:B------:R-:W-:-:S06]  /*0990*/  IMAD.WIDE R6, R0, 0x4, R2 ;  /* 0x0000000400067825 */ /* 0x000fcc00078e0202 */
[----:B------:R-:W3:Y:S01]  /*09a0*/  LDG.E.CONSTANT R6, desc[UR8][R6.64] ;  /* 0x0000000806067981 */ /* 0x000ee2000c1e9900 */
[----:B------:R-:W-:Y:S01]  /*09b0*/  UIADD3 UR4, UPT, UPT, UR4, 0x2, URZ ;  /* 0x0000000204047890 */ /* 0x000fe2000fffe0ff */
[----:B--2---:R-:W-:-:S04]  /*09c0*/  FMUL.RZ R8, R4, 0.15915493667125701904 ;  /* 0x3e22f98304087820 */ /* 0x004fc8000040c000 */
[----:B------:R-:W0:Y:S01]  /*09d0*/  MUFU.SIN R9, R8 ;  /* 0x0000000800097308 */ /* 0x000e220000000400 */
[----:B---3--:R-:W-:-:S07]  /*09e0*/  FMUL.RZ R11, R6, 0.15915493667125701904 ;  /* 0x3e22f983060b7820 */ /* 0x008fce000040c000 */
[----:B------:R-:W1:Y:S08]  /*09f0*/  MUFU.SIN R12, R11 ;  /* 0x0000000b000c7308 */ /* 0x000e700000000400 */
[----:B------:R-:W2:Y:S01]  /*0a00*/  MUFU.COS R10, R8 ;  /* 0x00000008000a7308 */ /* 0x000ea20000000000 */
[----:B0-----:R-:W-:-:S04]  /*0a10*/  FMUL R9, R9, 0.00095000001601874828339 ;  /* 0x3a79096c09097820 */ /* 0x001fc80000400000 */
[----:B------:R-:W-:-:S03]  /*0a20*/  FFMA R9, R4, 1.0000499486923217773, R9 ;  /* 0x3f8001a304097823 */ /* 0x000fc60000000009 */
[----:B------:R-:W0:Y:S01]  /*0a30*/  MUFU.COS R13, R11 ;  /* 0x0000000b000d7308 */ /* 0x000e220000000000 */
[----:B-1----:R-:W-:-:S04]  /*0a40*/  FMUL R3, R12, 0.00095000001601874828339 ;  /* 0x3a79096c0c037820 */ /* 0x002fc80000400000 */
[----:B------:R-:W-:Y:S01]  /*0a50*/  FFMA R6, R6, 1.0000499486923217773, R3 ;  /* 0x3f8001a306067823 */ /* 0x000fe20000000003 */
[----:B--2---:R-:W-:-:S04]  /*0a60*/  FFMA R10, R10, 0.00073000002885237336159, R9 ;  /* 0x3a3f5d790a0a7823 */ /* 0x004fc80000000009 */
[----:B------:R-:W-:Y:S01]  /*0a70*/  FADD R10, R17, R10 ;  /* 0x0000000a110a7221 */ /* 0x000fe20000000000 */
[----:B0-----:R-:W-:-:S04]  /*0a80*/  FFMA R13, R13, 0.00073000002885237336159, R6 ;  /* 0x3a3f5d790d0d7823 */ /* 0x001fc80000000006 */
[----:B------:R-:W-:-:S07]  /*0a90*/  FADD R17, R10, R13 ;  /* 0x0000000d0a117221 */ /* 0x000fce0000000000 */
.L_x_9:
[----:B------:R-:W-:Y:S05]  /*0aa0*/  BRA.U UP1, `(.L_x_5) ;  /* 0x00000001012c7547 */ /* 0x000fea000b800000 */
[----:B------:R-:W0:Y:S01]  /*0ab0*/  LDC.64 R2, c[0x0][0x380] ;  /* 0x0000e000ff027b82 */ /* 0x000e220000000a00 */
[----:B------:R-:W-:-:S04]  /*0ac0*/  IMAD R7, R0, UR4, R5 ;  /* 0x0000000400077c24 */ /* 0x000fc8000f8e0205 */
[----:B0-----:R-:W-:-:S06]  /*0ad0*/  IMAD.WIDE R2, R7, 0x4, R2 ;  /* 0x0000000407027825 */ /* 0x001fcc00078e0202 */
[----:B------:R-:W2:Y:S02]  /*0ae0*/  LDG.E.CONSTANT R2, desc[UR8][R2.64] ;  /* 0x0000000802027981 */ /* 0x000ea4000c1e9900 */
[----:B--2---:R-:W-:-:S04]  /*0af0*/  FMUL.RZ R6, R2, 0.15915493667125701904 ;  /* 0x3e22f98302067820 */ /* 0x004fc8000040c000 */
[----:B------:R-:W0:Y:S08]  /*0b00*/  MUFU.SIN R0, R6 ;  /* 0x0000000600007308 */ /* 0x000e300000000400 */
[----:B------:R-:W1:Y:S01]  /*0b10*/  MUFU.COS R4, R6 ;  /* 0x0000000600047308 */ /* 0x000e620000000000 */
[----:B0-----:R-:W-:-:S04]  /*0b20*/  FMUL R7, R0, 0.00095000001601874828339 ;  /* 0x3a79096c00077820 */ /* 0x001fc80000400000 */
[----:B------:R-:W-:-:S04]  /*0b30*/  FFMA R7, R2, 1.0000499486923217773, R7 ;  /* 0x3f8001a302077823 */ /* 0x000fc80000000007 */
[----:B-1----:R-:W-:-:S04]  /*0b40*/  FFMA R4, R4, 0.00073000002885237336159, R7 ;  /* 0x3a3f5d7904047823 */ /* 0x002fc80000000007 */
[----:B------:R-:W-:-:S07]  /*0b50*/  FADD R17, R17, R4 ;  /* 0x0000000411117221 */ /* 0x000fce0000000000 */
.L_x_5:
[----:B------:R-:W0:Y:S02]  /*0b60*/  LDC.64 R2, c[0x0][0x388] ;  /* 0x0000e200ff027b82 */ /* 0x000e240000000a00 */
[----:B0-----:R-:W-:-:S05]  /*0b70*/  IMAD.WIDE R2, R5, 0x4, R2 ;  /* 0x0000000405027825 */ /* 0x001fca00078e0202 */
[----:B------:R-:W-:Y:S01]  /*0b80*/  STG.E desc[UR8][R2.64], R17 ;  /* 0x0000001102007986 */ /* 0x000fe2000c101908 */
[----:B------:R-:W-:Y:S05]  /*0b90*/  EXIT ;  /* 0x000000000000794d */ /* 0x000fea0003800000 */
.L_x_10:
        /* <DEDUP_REMOVED lines=14> */
.L_x_12:


//--------------------- .nv.shared.reserved.0     --------------------------
	.section	.nv.shared.reserved.0,"aw",@nobits
	.weak		__nv_reservedSMEM_offset_0_alias
	.size		__nv_reservedSMEM_offset_0_alias, 0, 64
	.other		__nv_reservedSMEM_offset_0_alias,@"STO_CUDA_RESERVED_SHARED STV_DEFAULT"
__nv_reservedSMEM_offset_0_alias:
	.zero		0
	.zero		64


//--------------------- .nv.constant0._ZN3ch821hbm_vectorized_kernelEPKfPfii --------------------------
	.section	.nv.constant0._ZN3ch821hbm_vectorized_kernelEPKfPfii,"a",@progbits
	.sectionflags	@""
	.align	4
.nv.constant0._ZN3ch821hbm_vectorized_kernelEPKfPfii:
	.zero		920


//--------------------- .nv.constant0._ZN3ch816hbm_naive_kernelEPKfPfii --------------------------
	.section	.nv.constant0._ZN3ch816hbm_naive_kernelEPKfPfii,"a",@progbits
	.sectionflags	@""
	.align	4
.nv.constant0._ZN3ch816hbm_naive_kernelEPKfPfii:
	.zero		920


//--------------------- SYMBOLS --------------------------

	.type		.nv.reservedSmem.offset0,@object
	.size		.nv.reservedSmem.offset0,0x4
